	.target	sm_90a

	.elftype	@"ET_EXEC"


//--------------------- .note.nv.tkinfo           --------------------------
	.section	.note.nv.tkinfo,"",@"SHT_NOTE"
	.sectionflags	@"SHF_NOTE_NV_TKINFO"
	.tkinfo
        /*0018*/ 	.word	0x00000002
        /*0030*/ 	.string	""
        /*0030*/ 	.string	"ptxas"
        /*0030*/ 	.string	"Cuda compilation tools, release 13.0, V13.0.88"
        /*0030*/ 	.string	"Build cuda_13.0.r13.0/compiler.36424714_0"
        /*0030*/ 	.string	"-v  -suppress-debug-info  -lineinfo  -arch sm_90a "



//--------------------- .note.nv.cuinfo           --------------------------
	.section	.note.nv.cuinfo,"",@"SHT_NOTE"
	.sectionflags	@"SHF_NOTE_NV_CUINFO"
        /*0018*/ 	.short	0x0002
        /*001a*/ 	.short	0x005a
        /*001c*/ 	.short	0x0082
	.zero		2


//--------------------- .nv.info                  --------------------------
	.section	.nv.info,"",@"SHT_CUDA_INFO"
	.align	4


	//----- nvinfo : EIATTR_REGCOUNT
	.align		4
        /*0000*/ 	.byte	0x04, 0x2f
        /*0002*/ 	.short	(.L_1 - .L_0)
	.align		4
.L_0:
        /*0004*/ 	.word	index@(gluon_wgmma)
        /*0008*/ 	.word	0x0000005a


	//----- nvinfo : EIATTR_FRAME_SIZE
	.align		4
.L_1:
        /*000c*/ 	.byte	0x04, 0x11
        /*000e*/ 	.short	(.L_3 - .L_2)
	.align		4
.L_2:
        /*0010*/ 	.word	index@(gluon_wgmma)
        /*0014*/ 	.word	0x00000000


	//----- nvinfo : EIATTR_MIN_STACK_SIZE
	.align		4
.L_3:
        /*0018*/ 	.byte	0x04, 0x12
        /*001a*/ 	.short	(.L_5 - .L_4)
	.align		4
.L_4:
        /*001c*/ 	.word	index@(gluon_wgmma)
        /*0020*/ 	.word	0x00000000
.L_5:


//--------------------- .nv.compat                --------------------------
	.section	.nv.compat,"",@"SHT_CUDA_COMPAT_INFO"
	.align	4
        /*0000*/ 	.byte	0x02, 0x09, 0x01, 0x00, 0x02, 0x02, 0x04, 0x00, 0x02, 0x05, 0x05, 0x00, 0x03, 0x07, 0x01, 0x01
        /*0010*/ 	.byte	0x02, 0x03, 0x03, 0x00, 0x02, 0x06, 0x01, 0x00, 0x04, 0x0b, 0x08, 0x00, 0x00, 0x00, 0x00, 0x00
        /*0020*/ 	.byte	0x00, 0x00, 0x00, 0x00


//--------------------- .nv.info.gluon_wgmma      --------------------------
	.section	.nv.info.gluon_wgmma,"",@"SHT_CUDA_INFO"
	.sectionflags	@""
	.align	4


	//----- nvinfo : EIATTR_CUDA_API_VERSION
	.align		4
        /*0000*/ 	.byte	0x04, 0x37
        /*0002*/ 	.short	(.L_7 - .L_6)
.L_6:
        /*0004*/ 	.word	0x00000082


	//----- nvinfo : EIATTR_KPARAM_INFO
	.align		4
.L_7:
        /*0008*/ 	.byte	0x04, 0x17
        /*000a*/ 	.short	(.L_9 - .L_8)
.L_8:
        /*000c*/ 	.word	0x00000000
        /*0010*/ 	.short	0x000a
        /*0012*/ 	.short	0x0048
        /*0014*/ 	.byte	0x00, 0xf4, 0x21, 0x00


	//----- nvinfo : EIATTR_KPARAM_INFO
	.align		4
.L_9:
        /*0018*/ 	.byte	0x04, 0x17
        /*001a*/ 	.short	(.L_11 - .L_10)
.L_10:
        /*001c*/ 	.word	0x00000000
        /*0020*/ 	.short	0x0009
        /*0022*/ 	.short	0x0040
        /*0024*/ 	.byte	0x00, 0xf4, 0x21, 0x00


	//----- nvinfo : EIATTR_KPARAM_INFO
	.align		4
.L_11:
        /*0028*/ 	.byte	0x04, 0x17
        /*002a*/ 	.short	(.L_13 - .L_12)
.L_12:
        /*002c*/ 	.word	0x00000000
        /*0030*/ 	.short	0x0008
        /*0032*/ 	.short	0x0038
        /*0034*/ 	.byte	0x00, 0xf0, 0x21, 0x00


	//----- nvinfo : EIATTR_KPARAM_INFO
	.align		4
.L_13:
        /*0038*/ 	.byte	0x04, 0x17
        /*003a*/ 	.short	(.L_15 - .L_14)
.L_14:
        /*003c*/ 	.word	0x00000000
        /*0040*/ 	.short	0x0007
        /*0042*/ 	.short	0x0030
        /*0044*/ 	.byte	0x00, 0xf0, 0x21, 0x00


	//----- nvinfo : EIATTR_KPARAM_INFO
	.align		4
.L_15:
        /*0048*/ 	.byte	0x04, 0x17
        /*004a*/ 	.short	(.L_17 - .L_16)
.L_16:
        /*004c*/ 	.word	0x00000000
        /*0050*/ 	.short	0x0006
        /*0052*/ 	.short	0x0028
        /*0054*/ 	.byte	0x00, 0xf0, 0x21, 0x00


	//----- nvinfo : EIATTR_KPARAM_INFO
	.align		4
.L_17:
        /*0058*/ 	.byte	0x04, 0x17
        /*005a*/ 	.short	(.L_19 - .L_18)
.L_18:
        /*005c*/ 	.word	0x00000000
        /*0060*/ 	.short	0x0005
        /*0062*/ 	.short	0x0020
        /*0064*/ 	.byte	0x00, 0xf0, 0x11, 0x00


	//----- nvinfo : EIATTR_KPARAM_INFO
	.align		4
.L_19:
        /*0068*/ 	.byte	0x04, 0x17
        /*006a*/ 	.short	(.L_21 - .L_20)
.L_20:
        /*006c*/ 	.word	0x00000000
        /*0070*/ 	.short	0x0004
        /*0072*/ 	.short	0x001c
        /*0074*/ 	.byte	0x00, 0xf0, 0x11, 0x00


	//----- nvinfo : EIATTR_KPARAM_INFO
	.align		4
.L_21:
        /*0078*/ 	.byte	0x04, 0x17
        /*007a*/ 	.short	(.L_23 - .L_22)
.L_22:
        /*007c*/ 	.word	0x00000000
        /*0080*/ 	.short	0x0003
        /*0082*/ 	.short	0x0018
        /*0084*/ 	.byte	0x00, 0xf0, 0x11, 0x00


	//----- nvinfo : EIATTR_KPARAM_INFO
	.align		4
.L_23:
        /*0088*/ 	.byte	0x04, 0x17
        /*008a*/ 	.short	(.L_25 - .L_24)
.L_24:
        /*008c*/ 	.word	0x00000000
        /*0090*/ 	.short	0x0002
        /*0092*/ 	.short	0x0010
        /*0094*/ 	.byte	0x00, 0xf4, 0x21, 0x00


	//----- nvinfo : EIATTR_KPARAM_INFO
	.align		4
.L_25:
        /*0098*/ 	.byte	0x04, 0x17
        /*009a*/ 	.short	(.L_27 - .L_26)
.L_26:
        /*009c*/ 	.word	0x00000000
        /*00a0*/ 	.short	0x0001
        /*00a2*/ 	.short	0x0008
        /*00a4*/ 	.byte	0x00, 0xf4, 0x21, 0x00


	//----- nvinfo : EIATTR_KPARAM_INFO
	.align		4
.L_27:
        /*00a8*/ 	.byte	0x04, 0x17
        /*00aa*/ 	.short	(.L_29 - .L_28)
.L_28:
        /*00ac*/ 	.word	0x00000000
        /*00b0*/ 	.short	0x0000
        /*00b2*/ 	.short	0x0000
        /*00b4*/ 	.byte	0x00, 0xf4, 0x21, 0x00


	//----- nvinfo : EIATTR_SPARSE_MMA_MASK
	.align		4
.L_29:
        /*00b8*/ 	.byte	0x03, 0x50
        /*00ba*/ 	.short	0x0000


	//----- nvinfo : EIATTR_MAXREG_COUNT
	.align		4
        /*00bc*/ 	.byte	0x03, 0x1b
        /*00be*/ 	.short	0x00ff


	//----- nvinfo : EIATTR_NUM_BARRIERS
	.align		4
        /*00c0*/ 	.byte	0x02, 0x4c
        /*00c2*/ 	.byte	0x01
	.zero		1


	//----- nvinfo : EIATTR_MERCURY_ISA_VERSION
	.align		4
        /*00c4*/ 	.byte	0x03, 0x5f
        /*00c6*/ 	.short	0x0101


	//----- nvinfo : EIATTR_INT_WARP_WIDE_INSTR_OFFSETS
	.align		4
        /*00c8*/ 	.byte	0x04, 0x31
        /*00ca*/ 	.short	(.L_31 - .L_30)


	//   ....[0]....
.L_30:
        /*00cc*/ 	.word	0x00001440


	//   ....[1]....
        /*00d0*/ 	.word	0x00001460


	//   ....[2]....
        /*00d4*/ 	.word	0x00001510


	//   ....[3]....
        /*00d8*/ 	.word	0x000018a0


	//   ....[4]....
        /*00dc*/ 	.word	0x000018b0


	//   ....[5]....
        /*00e0*/ 	.word	0x00001920


	//   ....[6]....
        /*00e4*/ 	.word	0x00001930


	//   ....[7]....
        /*00e8*/ 	.word	0x00001db0


	//   ....[8]....
        /*00ec*/ 	.word	0x00001dd0


	//----- nvinfo : EIATTR_COOP_GROUP_MASK_REGIDS
	.align		4
.L_31:
        /*00f0*/ 	.byte	0x04, 0x29
        /*00f2*/ 	.short	(.L_33 - .L_32)


	//   ....[0]....
.L_32:
        /*00f4*/ 	.word	0xffffffff


	//   ....[1]....
        /*00f8*/ 	.word	0xffffffff


	//   ....[2]....
        /*00fc*/ 	.word	0xffffffff


	//----- nvinfo : EIATTR_COOP_GROUP_INSTR_OFFSETS
	.align		4
.L_33:
        /*0100*/ 	.byte	0x04, 0x28
        /*0102*/ 	.short	(.L_35 - .L_34)


	//   ....[0]....
.L_34:
        /*0104*/ 	.word	0x00000150


	//   ....[1]....
        /*0108*/ 	.word	0x00000700


	//   ....[2]....
        /*010c*/ 	.word	0x00000cf0


	//----- nvinfo : EIATTR_MBARRIER_INSTR_OFFSETS
	.align		4
.L_35:
        /*0110*/ 	.byte	0x04, 0x39
        /*0112*/ 	.short	(.L_37 - .L_36)


	//   ....[0]....
.L_36:
        /*0114*/ 	.word	0x00001590
        /*0118*/ 	.word	0x000000ff
        /*011c*/ 	.word	0x00006000
        /*0120*/ 	.short	0x0100
        /*0122*/ 	.byte	0x14
	.zero		1


	//   ....[1]....
        /*0124*/ 	.word	0x000015b0
        /*0128*/ 	.word	0x000000ff
        /*012c*/ 	.word	0x00006008
        /*0130*/ 	.short	0x0100
        /*0132*/ 	.byte	0x14
	.zero		1


	//   ....[2]....
        /*0134*/ 	.word	0x000019e0
        /*0138*/ 	.word	0x000000ff
        /*013c*/ 	.word	0x00006000
        /*0140*/ 	.short	0x010a
        /*0142*/ 	.byte	0x12
	.zero		1


	//   ....[3]....
        /*0144*/ 	.word	0x00001cc0
        /*0148*/ 	.word	0x000000ff
        /*014c*/ 	.word	0x00006000
        /*0150*/ 	.short	0x0108
        /*0152*/ 	.byte	0x14
	.zero		1


	//   ....[4]....
        /*0154*/ 	.word	0x00001e40
        /*0158*/ 	.word	0x000000ff
        /*015c*/ 	.word	0x00006008
        /*0160*/ 	.short	0x0108
        /*0162*/ 	.byte	0x14
	.zero		1


	//   ....[5]....
        /*0164*/ 	.word	0x000020a0
        /*0168*/ 	.word	0x000000ff
        /*016c*/ 	.word	0x00006000
        /*0170*/ 	.short	0x010a
        /*0172*/ 	.byte	0x12
	.zero		1


	//----- nvinfo : EIATTR_NUM_MBARRIERS
	.align		4
.L_37:
        /*0174*/ 	.byte	0x03, 0x38
        /*0176*/ 	.short	0x0002


	//----- nvinfo : EIATTR_EXIT_INSTR_OFFSETS
	.align		4
        /*0178*/ 	.byte	0x04, 0x1c
        /*017a*/ 	.short	(.L_39 - .L_38)


	//   ....[0]....
.L_38:
        /*017c*/ 	.word	0x00002090


	//----- nvinfo : EIATTR_REQNTID
	.align		4
.L_39:
        /*0180*/ 	.byte	0x04, 0x10
        /*0182*/ 	.short	(.L_41 - .L_40)
.L_40:
        /*0184*/ 	.word	0x00000080
        /*0188*/ 	.word	0x00000001
        /*018c*/ 	.word	0x00000001


	//----- nvinfo : EIATTR_CRS_STACK_SIZE
	.align		4
.L_41:
        /*0190*/ 	.byte	0x04, 0x1e
        /*0192*/ 	.short	(.L_43 - .L_42)
.L_42:
        /*0194*/ 	.word	0x00000000


	//----- nvinfo : EIATTR_CBANK_PARAM_SIZE
	.align		4
.L_43:
        /*0198*/ 	.byte	0x03, 0x19
        /*019a*/ 	.short	0x0050


	//----- nvinfo : EIATTR_PARAM_CBANK
	.align		4
        /*019c*/ 	.byte	0x04, 0x0a
        /*019e*/ 	.short	(.L_45 - .L_44)
	.align		4
.L_44:
        /*01a0*/ 	.word	index@(.nv.constant0.gluon_wgmma)
        /*01a4*/ 	.short	0x0210
        /*01a6*/ 	.short	0x0050


	//----- nvinfo : EIATTR_SW_WAR
	.align		4
.L_45:
        /*01a8*/ 	.byte	0x04, 0x36
        /*01aa*/ 	.short	(.L_47 - .L_46)
.L_46:
        /*01ac*/ 	.word	0x00000008
.L_47:


//--------------------- .nv.callgraph             --------------------------
	.section	.nv.callgraph,"",@"SHT_CUDA_CALLGRAPH"
	.align	4
	.sectionentsize	8
	.align		4
        /*0000*/ 	.word	0x00000000
	.align		4
        /*0004*/ 	.word	0xffffffff
	.align		4
        /*0008*/ 	.word	0x00000000
	.align		4
        /*000c*/ 	.word	0xfffffffe
	.align		4
        /*0010*/ 	.word	0x00000000
	.align		4
        /*0014*/ 	.word	0xfffffffd
	.align		4
        /*0018*/ 	.word	0x00000000
	.align		4
        /*001c*/ 	.word	0xfffffffc


//--------------------- .text.gluon_wgmma         --------------------------
	.section	.text.gluon_wgmma,"ax",@progbits
	.align	128
        .global         gluon_wgmma
        .type           gluon_wgmma,@function
        .size           gluon_wgmma,(.L_x_52 - gluon_wgmma)
        .other          gluon_wgmma,@"STO_CUDA_ENTRY STV_DEFAULT"
gluon_wgmma:
.text.gluon_wgmma:
[----:B------:R-:W-:Y:S01]  /*0000*/  LDC R1, c[0x0][0x28] ;  /* 0x00000a00ff017b82 */ /* 0x000fe20000000800 */
[----:B------:R-:W1:Y:S07]  /*0010*/  S2R R0, SR_TID.X ;  /* 0x0000000000007919 */ /* 0x000e6e0000002100 */
[----:B------:R-:W2:Y:S01]  /*0020*/  S2UR UR4, SR_CgaCtaId ;  /* 0x00000000000479c3 */ /* 0x000ea20000008800 */
[----:B------:R-:W-:Y:S01]  /*0030*/  UMOV UR20, 0x400 ;  /* 0x0000040000147882 */ /* 0x000fe20000000000 */
[----:B------:R-:W-:Y:S01]  /*0040*/  ULDC UR6, c[0x0][0xc] ;  /* 0x0000030000067ab9 */ /* 0x000fe20000000800 */
[----:B------:R-:W-:Y:S01]  /*0050*/  ULDC.64 UR26, c[0x0][0x250] ;  /* 0x00009400001a7ab9 */ /* 0x000fe20000000a00 */
[----:B------:R-:W-:Y:S04]  /*0060*/  BSSY B0, `(.L_x_0) ;  /* 0x000001f000007945 */ /* 0x000fe80003800000 */
[----:B------:R-:W3:Y:S08]  /*0070*/  LDC R3, c[0x0][0x228] ;  /* 0x00008a00ff037b82 */ /* 0x000ef00000000800 */
[----:B------:R-:W4:Y:S08]  /*0080*/  LDC R12, c[0x0][0x230] ;  /* 0x00008c00ff0c7b82 */ /* 0x000f300000000800 */
[----:B------:R-:W-:Y:S01]  /*0090*/  S2UR UR21, SR_CTAID.Y ;  /* 0x00000000001579c3 */ /* 0x000fe20000002600 */
[----:B--2---:R-:W-:-:S03]  /*00a0*/  ULEA UR20, UR4, UR20, 0x18 ;  /* 0x0000001404147291 */ /* 0x004fc6000f8ec03f */
[----:B------:R-:W-:Y:S01]  /*00b0*/  ULDC UR4, c[0x0][0x10] ;  /* 0x0000040000047ab9 */ /* 0x000fe20000000800 */
[----:B-1----:R-:W-:-:S03]  /*00c0*/  LOP3.LUT R2, R0, 0x7f, RZ, 0xc0, !PT ;  /* 0x0000007f00027812 */ /* 0x002fc600078ec0ff */
[----:B------:R-:W1:Y:S01]  /*00d0*/  S2UR UR5, SR_CTAID.Z ;  /* 0x00000000000579c3 */ /* 0x000e620000002700 */
[----:B---3--:R-:W-:Y:S01]  /*00e0*/  VIADD R3, R3, 0xffffffff ;  /* 0xffffffff03037836 */ /* 0x008fe20000000000 */
[C---:B------:R-:W-:Y:S02]  /*00f0*/  ISETP.GE.U32.AND P0, PT, R2.reuse, 0x20, PT ;  /* 0x000000200200780c */ /* 0x040fe40003f06070 */
[C---:B------:R-:W-:Y:S02]  /*0100*/  ISETP.NE.U32.AND P2, PT, R2.reuse, RZ, PT ;  /* 0x000000ff0200720c */ /* 0x040fe40003f45070 */
[----:B------:R-:W-:Y:S02]  /*0110*/  LEA R13, R2, UR20, 0x2 ;  /* 0x00000014020d7c11 */ /* 0x000fe4000f8e10ff */
[----:B------:R-:W2:Y:S01]  /*0120*/  S2UR UR28, SR_CTAID.X ;  /* 0x00000000001c79c3 */ /* 0x000ea20000002500 */
[----:B----4-:R-:W-:-:S06]  /*0130*/  VIADD R8, R12, 0xffffffff ;  /* 0xffffffff0c087836 */ /* 0x010fcc0000000000 */
[----:B------:R3:W-:Y:S01]  /*0140*/  @!P0 STS [R13], RZ ;  /* 0x000000ff0d008388 */ /* 0x0007e20000000800 */
[----:B------:R-:W-:-:S03]  /*0150*/  NOP ;  /* 0x0000000000007918 */ /* 0x000fc60000000000 */
[----:B------:R3:W-:Y:S01]  /*0160*/  @!P2 STS [UR20+0x24], R3 ;  /* 0x00002403ff00a988 */ /* 0x0007e20008000814 */
[----:B-1----:R-:W-:-:S03]  /*0170*/  UIMAD UR4, UR5, UR4, UR21 ;  /* 0x00000004050472a4 */ /* 0x002fc6000f8e0215 */
[----:B------:R3:W-:Y:S01]  /*0180*/  @!P2 STS [UR20+0x20], R8 ;  /* 0x00002008ff00a988 */ /* 0x0007e20008000814 */
[----:B--2---:R-:W-:-:S04]  /*0190*/  UIMAD UR4, UR4, UR6, UR28 ;  /* 0x00000006040472a4 */ /* 0x004fc8000f8e021c */
[----:B------:R-:W-:-:S03]  /*01a0*/  UIMAD UR5, UR4, 0x180, URZ ;  /* 0x00000180040578a4 */ /* 0x000fc6000f8e023f */
[----:B------:R-:W-:Y:S01]  /*01b0*/  UMOV UR4, URZ ;  /* 0x0000003f00047c82 */ /* 0x000fe20008000000 */
[----:B------:R-:W-:-:S04]  /*01c0*/  UIADD3 UR22, UP0, UR5, UR26, URZ ;  /* 0x0000001a05167290 */ /* 0x000fc8000ff1e03f */
[----:B------:R-:W-:Y:S01]  /*01d0*/  ULEA.HI.X.SX32 UR23, UR5, UR27, 0x1, UP0 ;  /* 0x0000001b05177291 */ /* 0x000fe200080f0e3f */
[----:B---3--:R-:W-:Y:S11]  /*01e0*/  @P2 BRA `(.L_x_1) ;  /* 0x0000000000182947 */ /* 0x008ff60003800000 */
[----:B------:R-:W1:Y:S01]  /*01f0*/  LDS R4, [UR20+0x8] ;  /* 0x00000814ff047984 */ /* 0x000e620008000800 */
[----:B------:R-:W2:Y:S01]  /*0200*/  LDC.64 R6, c[0x0][0x210] ;  /* 0x00008400ff067b82 */ /* 0x000ea20000000a00 */
[----:B------:R-:W-:Y:S02]  /*0210*/  IMAD.MOV.U32 R5, RZ, RZ, 0x70 ;  /* 0x00000070ff057424 */ /* 0x000fe400078e00ff */
[----:B--2---:R2:W-:Y:S03]  /*0220*/  STS.64 [UR20], R6 ;  /* 0x00000006ff007988 */ /* 0x0045e60008000a14 */
[----:B-1----:R-:W-:-:S05]  /*0230*/  LOP3.LUT R4, R4, 0x10, R5, 0xd8, !PT ;  /* 0x0000001004047812 */ /* 0x002fca00078ed805 */
[----:B------:R2:W-:Y:S02]  /*0240*/  STS [UR20+0x8], R4 ;  /* 0x00000804ff007988 */ /* 0x0005e40008000814 */
.L_x_1:
[----:B------:R-:W-:Y:S05]  /*0250*/  BSYNC B0 ;  /* 0x0000000000007941 */ /* 0x000fea0003800000 */
.L_x_0:
[----:B------:R-:W-:Y:S04]  /*0260*/  BSSY B0, `(.L_x_2) ;  /* 0x000000a000007945 */ /* 0x000fe80003800000 */
[----:B------:R-:W-:Y:S05]  /*0270*/  @P2 BRA `(.L_x_3) ;  /* 0x0000000000202947 */ /* 0x000fea0003800000 */
[----:B--2---:R-:W1:Y:S01]  /*0280*/  LDS R4, [UR20+0x34] ;  /* 0x00003414ff047984 */ /* 0x004e620008000800 */
[----:B------:R-:W-:Y:S02]  /*0290*/  IMAD.MOV.U32 R5, RZ, RZ, 0x1f000000 ;  /* 0x1f000000ff057424 */ /* 0x000fe400078e00ff */
[----:B------:R-:W-:Y:S01]  /*02a0*/  @!P2 IMAD.MOV.U32 R6, RZ, RZ, 0x3f ;  /* 0x0000003fff06a424 */ /* 0x000fe200078e00ff */
[----:B------:R-:W2:Y:S02]  /*02b0*/  @!P2 LDS R7, [UR20+0x38] ;  /* 0x00003814ff07a984 */ /* 0x000ea40008000800 */
[----:B-1----:R-:W-:Y:S02]  /*02c0*/  LOP3.LUT R4, R4, 0xff000000, R5, 0xb8, !PT ;  /* 0xff00000004047812 */ /* 0x002fe400078eb805 */
[----:B--2---:R-:W-:-:S03]  /*02d0*/  @!P2 LOP3.LUT R5, R7, 0xff, R6, 0xb8, !PT ;  /* 0x000000ff0705a812 */ /* 0x004fc600078eb806 */
[----:B------:R1:W-:Y:S04]  /*02e0*/  STS [UR20+0x34], R4 ;  /* 0x00003404ff007988 */ /* 0x0003e80008000814 */
[----:B------:R1:W-:Y:S02]  /*02f0*/  @!P2 STS [UR20+0x38], R5 ;  /* 0x00003805ff00a988 */ /* 0x0003e40008000814 */
.L_x_3:
[----:B------:R-:W-:Y:S05]  /*0300*/  BSYNC B0 ;  /* 0x0000000000007941 */ /* 0x000fea0003800000 */
.L_x_2:
[----:B------:R-:W-:Y:S04]  /*0310*/  BSSY B0, `(.L_x_4) ;  /* 0x000000e000007945 */ /* 0x000fe80003800000 */
[----:B------:R-:W-:Y:S05]  /*0320*/  @P2 BRA `(.L_x_5) ;  /* 0x0000000000302947 */ /* 0x000fea0003800000 */
[----:B-1----:R-:W1:Y:S01]  /*0330*/  LDS R5, [UR20+0x34] ;  /* 0x00003414ff057984 */ /* 0x002e620008000800 */
[----:B--2---:R-:W2:Y:S03]  /*0340*/  LDC.64 R6, c[0x0][0x238] ;  /* 0x00008e00ff067b82 */ /* 0x004ea60000000a00 */
[----:B------:R-:W3:Y:S01]  /*0350*/  LDS R4, [UR20+0x1c] ;  /* 0x00001c14ff047984 */ /* 0x000ee20008000800 */
[C---:B--2---:R-:W-:Y:S01]  /*0360*/  SHF.L.U64.HI R7, R6.reuse, 0x1, R7 ;  /* 0x0000000106077819 */ /* 0x044fe20000010207 */
[----:B------:R-:W-:-:S03]  /*0370*/  IMAD.SHL.U32 R6, R6, 0x2, RZ ;  /* 0x0000000206067824 */ /* 0x000fc600078e00ff */
[--C-:B------:R-:W-:Y:S02]  /*0380*/  SHF.R.U32.HI R9, RZ, 0x4, R7.reuse ;  /* 0x00000004ff097819 */ /* 0x100fe40000011607 */
[----:B------:R-:W-:-:S05]  /*0390*/  SHF.R.U64 R6, R6, 0x4, R7 ;  /* 0x0000000406067819 */ /* 0x000fca0000001207 */
[----:B------:R4:W-:Y:S01]  /*03a0*/  STS [UR20+0xc], R6 ;  /* 0x00000c06ff007988 */ /* 0x0009e20008000814 */
[----:B-1----:R-:W-:Y:S02]  /*03b0*/  LOP3.LUT R5, R5, 0x7, RZ, 0xb8, !PT ;  /* 0x0000000705057812 */ /* 0x002fe400078eb8ff */
[----:B---3--:R-:W-:-:S03]  /*03c0*/  LOP3.LUT R4, R4, 0xf, R9, 0xb8, !PT ;  /* 0x0000000f04047812 */ /* 0x008fc600078eb809 */
[----:B------:R4:W-:Y:S04]  /*03d0*/  STS [UR20+0x34], R5 ;  /* 0x00003405ff007988 */ /* 0x0009e80008000814 */
[----:B------:R4:W-:Y:S02]  /*03e0*/  STS [UR20+0x1c], R4 ;  /* 0x00001c04ff007988 */ /* 0x0009e40008000814 */
.L_x_5:
[----:B------:R-:W-:Y:S05]  /*03f0*/  BSYNC B0 ;  /* 0x0000000000007941 */ /* 0x000fea0003800000 */
.L_x_4:
[----:B------:R-:W-:Y:S04]  /*0400*/  BSSY B1, `(.L_x_6) ;  /* 0x000001a000017945 */ /* 0x000fe80003800000 */
[----:B------:R-:W-:Y:S04]  /*0410*/  BSSY B0, `(.L_x_7) ;  /* 0x0000015000007945 */ /* 0x000fe80003800000 */
[----:B------:R-:W-:Y:S05]  /*0420*/  @P2 BRA `(.L_x_8) ;  /* 0x0000000000202947 */ /* 0x000fea0003800000 */
[----:B-12-4-:R-:W1:Y:S02]  /*0430*/  LDS R4, [UR20+0x34] ;  /* 0x00003414ff047984 */ /* 0x016e640008000800 */
[----:B-1----:R-:W-:-:S05]  /*0440*/  LOP3.LUT R4, R4, 0x38, RZ, 0xb8, !PT ;  /* 0x0000003804047812 */ /* 0x002fca00078eb8ff */
[----:B------:R1:W-:Y:S01]  /*0450*/  STS [UR20+0x34], R4 ;  /* 0x00003404ff007988 */ /* 0x0003e20008000814 */
[----:B------:R-:W-:Y:S05]  /*0460*/  @P2 BRA `(.L_x_9) ;  /* 0x0000000000202947 */ /* 0x000fea0003800000 */
[----:B-1----:R-:W1:Y:S01]  /*0470*/  LDS R4, [UR20+0x8] ;  /* 0x00000814ff047984 */ /* 0x002e620008000800 */
[----:B------:R-:W-:-:S05]  /*0480*/  IMAD.MOV.U32 R5, RZ, RZ, 0x780 ;  /* 0x00000780ff057424 */ /* 0x000fca00078e00ff */
[----:B-1----:R-:W-:-:S05]  /*0490*/  LOP3.LUT R4, R4, 0x500, R5, 0xd8, !PT ;  /* 0x0000050004047812 */ /* 0x002fca00078ed805 */
[----:B------:R3:W-:Y:S02]  /*04a0*/  STS [UR20+0x8], R4 ;  /* 0x00000804ff007988 */ /* 0x0007e40008000814 */
.L_x_8:
[----:B------:R-:W-:Y:S05]  /*04b0*/  @P2 BRA `(.L_x_10) ;  /* 0x0000000000282947 */ /* 0x000fea0003800000 */
[----:B-1234-:R-:W1:Y:S02]  /*04c0*/  LDS R4, [UR20+0x8] ;  /* 0x00000814ff047984 */ /* 0x01ee640008000800 */
[----:B-1----:R-:W-:-:S05]  /*04d0*/  LOP3.LUT R4, R4, 0x1800, RZ, 0xb8, !PT ;  /* 0x0000180004047812 */ /* 0x002fca00078eb8ff */
[----:B------:R2:W-:Y:S02]  /*04e0*/  STS [UR20+0x8], R4 ;  /* 0x00000804ff007988 */ /* 0x0005e40008000814 */
.L_x_9:
[----:B------:R-:W-:Y:S05]  /*04f0*/  @P2 BREAK B0 ;  /* 0x0000000000002942 */ /* 0x000fea0003800000 */
[----:B------:R-:W-:Y:S05]  /*0500*/  @P2 BRA `(.L_x_11) ;  /* 0x0000000000242947 */ /* 0x000fea0003800000 */
[----:B------:R-:W3:Y:S01]  /*0510*/  LDS R5, [UR20+0x8] ;  /* 0x00000814ff057984 */ /* 0x000ee20008000800 */
[----:B-12---:R-:W-:-:S05]  /*0520*/  IMAD.MOV.U32 R4, RZ, RZ, 0x6000 ;  /* 0x00006000ff047424 */ /* 0x006fca00078e00ff */
[----:B---3--:R-:W-:-:S04]  /*0530*/  LOP3.LUT R4, R5, 0x4000, R4, 0xd8, !PT ;  /* 0x0000400005047812 */ /* 0x008fc800078ed804 */
[----:B------:R-:W-:-:S05]  /*0540*/  LOP3.LUT R4, R4, 0x400000, RZ, 0xb8, !PT ;  /* 0x0040000004047812 */ /* 0x000fca00078eb8ff */
[----:B------:R5:W-:Y:S02]  /*0550*/  STS [UR20+0x8], R4 ;  /* 0x00000804ff007988 */ /* 0x000be40008000814 */
.L_x_10:
[----:B------:R-:W-:Y:S05]  /*0560*/  BSYNC B0 ;  /* 0x0000000000007941 */ /* 0x000fea0003800000 */
.L_x_7:
[----:B-12345:R-:W1:Y:S02]  /*0570*/  @!P2 LDS R4, [UR20+0x8] ;  /* 0x00000814ff04a984 */ /* 0x03ee640008000800 */
[----:B-1----:R-:W-:-:S05]  /*0580*/  @!P2 LOP3.LUT R4, R4, 0x8000, RZ, 0xb8, !PT ;  /* 0x000080000404a812 */ /* 0x002fca00078eb8ff */
[----:B------:R3:W-:Y:S02]  /*0590*/  @!P2 STS [UR20+0x8], R4 ;  /* 0x00000804ff00a988 */ /* 0x0007e40008000814 */
.L_x_11:
[----:B------:R-:W-:Y:S05]  /*05a0*/  BSYNC B1 ;  /* 0x0000000000017941 */ /* 0x000fea0003800000 */
.L_x_6:
[----:B------:R-:W-:Y:S05]  /*05b0*/  WARPSYNC.ALL ;  /* 0x0000000000007948 */ /* 0x000fea0003800000 */
[----:B------:R-:W-:Y:S05]  /*05c0*/  @P0 BRA `(.L_x_12) ;  /* 0x0000000000280947 */ /* 0x000fea0003800000 */
[----:B-123--:R-:W1:Y:S01]  /*05d0*/  S2R R4, SR_LANEID ;  /* 0x0000000000047919 */ /* 0x00ee620000000000 */
[----:B------:R-:W-:Y:S05]  /*05e0*/  WARPSYNC.ALL ;  /* 0x0000000000007948 */ /* 0x000fea0003800000 */
[----:B-1----:R-:W-:-:S05]  /*05f0*/  IMAD.SHL.U32 R6, R4, 0x4, RZ ;  /* 0x0000000404067824 */ /* 0x002fca00078e00ff */
[----:B------:R-:W1:Y:S01]  /*0600*/  LDS R7, [R6+UR20] ;  /* 0x0000001406077984 */ /* 0x000e620008000800 */
[----:B------:R-:W-:-:S05]  /*0610*/  IADD3 R4, P1, R6, UR22, RZ ;  /* 0x0000001606047c10 */ /* 0x000fca000ff3e0ff */
[----:B------:R-:W-:-:S05]  /*0620*/  IMAD.X R5, RZ, RZ, UR23, P1 ;  /* 0x00000017ff057e24 */ /* 0x000fca00088e06ff */
[----:B-1----:R4:W5:Y:S01]  /*0630*/  ATOMG.E.EXCH.STRONG.GPU PT, RZ, [R4], R7 ;  /* 0x0000000704ff73a8 */ /* 0x00296200041ee100 */
[----:B------:R-:W-:-:S04]  /*0640*/  DEPBAR {5,4,3,2,1,0} ;  /* 0x0000003f0000791a */ /* 0x000fc80000000000 */
[----:B------:R4:W-:Y:S01]  /*0650*/  UTMACCTL.IV [UR22] ;  /* 0x00000000160079b9 */ /* 0x0009e20008000000 */
[----:B------:R-:W-:Y:S01]  /*0660*/  NOP ;  /* 0x0000000000007918 */ /* 0x000fe20000000000 */
.L_x_12:
[----:B------:R-:W-:Y:S05]  /*0670*/  @P0 BRA `(.L_x_13) ;  /* 0x00000000000c0947 */ /* 0x000fea0003800000 */
[----:B------:R0:W-:Y:S01]  /*0680*/  UTMACMDFLUSH ;  /* 0x00000000000079b7 */ /* 0x0001e20000000000 */
[----:B------:R-:W-:Y:S05]  /*0690*/  @P0 BRA `(.L_x_13) ;  /* 0x0000000000040947 */ /* 0x000fea0003800000 */
[----:B------:R-:W-:-:S04]  /*06a0*/  DEPBAR.LE SB0, 0x0 ;  /* 0x000080000000791a */ /* 0x000fc80000000000 */
.L_x_13:
[----:B------:R-:W-:Y:S05]  /*06b0*/  WARPSYNC.ALL ;  /* 0x0000000000007948 */ /* 0x000fea0003800000 */
[----:B-----5:R-:W-:Y:S06]  /*06c0*/  BAR.SYNC.DEFER_BLOCKING 0x0 ;  /* 0x0000000000007b1d */ /* 0x020fec0000010000 */
[----:B------:R-:W-:Y:S02]  /*06d0*/  BSSY B1, `(.L_x_14) ;  /* 0x000000b000017945 */ /* 0x000fe40003800000 */
[----:B------:R-:W-:Y:S06]  /*06e0*/  BAR.SYNC.DEFER_BLOCKING 0x0 ;  /* 0x0000000000007b1d */ /* 0x000fec0000010000 */
[----:B------:R5:W-:Y:S01]  /*06f0*/  @!P0 STS [R13], RZ ;  /* 0x000000ff0d008388 */ /* 0x000be20000000800 */
[----:B------:R-:W-:Y:S01]  /*0700*/  NOP ;  /* 0x0000000000007918 */ /* 0x000fe20000000000 */
[----:B------:R-:W-:Y:S05]  /*0710*/  @P2 BRA `(.L_x_15) ;  /* 0x0000000000182947 */ /* 0x000fea0003800000 */
[----:B-1234-:R-:W1:Y:S01]  /*0720*/  LDS R4, [UR20+0x8] ;  /* 0x00000814ff047984 */ /* 0x01ee620008000800 */
[----:B------:R-:W2:Y:S01]  /*0730*/  LDC.64 R6, c[0x0][0x218] ;  /* 0x00008600ff067b82 */ /* 0x000ea20000000a00 */
[----:B------:R-:W-:Y:S02]  /*0740*/  IMAD.MOV.U32 R5, RZ, RZ, 0x70 ;  /* 0x00000070ff057424 */ /* 0x000fe400078e00ff */
[----:B--2---:R2:W-:Y:S03]  /*0750*/  STS.64 [UR20], R6 ;  /* 0x00000006ff007988 */ /* 0x0045e60008000a14 */
[----:B-1----:R-:W-:-:S05]  /*0760*/  LOP3.LUT R4, R4, 0x10, R5, 0xd8, !PT ;  /* 0x0000001004047812 */ /* 0x002fca00078ed805 */
[----:B------:R2:W-:Y:S02]  /*0770*/  STS [UR20+0x8], R4 ;  /* 0x00000804ff007988 */ /* 0x0005e40008000814 */
.L_x_15:
[----:B----4-:R-:W-:Y:S05]  /*0780*/  BSYNC B1 ;  /* 0x0000000000017941 */ /* 0x010fea0003800000 */
.L_x_14:
[----:B------:R-:W-:Y:S04]  /*0790*/  BSSY B2, `(.L_x_16) ;  /* 0x000000f000027945 */ /* 0x000fe80003800000 */
[----:B------:R-:W-:Y:S04]  /*07a0*/  BSSY B1, `(.L_x_17) ;  /* 0x000000c000017945 */ /* 0x000fe80003800000 */
[----:B------:R-:W-:Y:S05]  /*07b0*/  @P2 BRA `(.L_x_18) ;  /* 0x0000000000282947 */ /* 0x000fea0003800000 */
[----:B-123--:R-:W1:Y:S01]  /*07c0*/  LDS R4, [UR20+0x34] ;  /* 0x00003414ff047984 */ /* 0x00ee620008000800 */
[----:B------:R-:W-:Y:S01]  /*07d0*/  IMAD.MOV.U32 R5, RZ, RZ, 0x1f000000 ;  /* 0x1f000000ff057424 */ /* 0x000fe200078e00ff */
[----:B------:R-:W-:Y:S05]  /*07e0*/  @P2 BREAK B1 ;  /* 0x0000000000012942 */ /* 0x000fea0003800000 */
[----:B-1----:R-:W-:-:S05]  /*07f0*/  LOP3.LUT R4, R4, 0xff000000, R5, 0xb8, !PT ;  /* 0xff00000004047812 */ /* 0x002fca00078eb805 */
[----:B------:R1:W-:Y:S01]  /*0800*/  STS [UR20+0x34], R4 ;  /* 0x00003404ff007988 */ /* 0x0003e20008000814 */
[----:B------:R-:W-:Y:S05]  /*0810*/  @P2 BRA `(.L_x_19) ;  /* 0x0000000000182947 */ /* 0x000fea0003800000 */
[----:B------:R-:W2:Y:S01]  /*0820*/  LDS R5, [UR20+0x38] ;  /* 0x00003814ff057984 */ /* 0x000ea20008000800 */
[----:B-1----:R-:W-:-:S05]  /*0830*/  IMAD.MOV.U32 R4, RZ, RZ, 0x7f ;  /* 0x0000007fff047424 */ /* 0x002fca00078e00ff */
[----:B--2---:R-:W-:-:S05]  /*0840*/  LOP3.LUT R4, R5, 0xff, R4, 0xb8, !PT ;  /* 0x000000ff05047812 */ /* 0x004fca00078eb804 */
[----:B------:R4:W-:Y:S02]  /*0850*/  STS [UR20+0x38], R4 ;  /* 0x00003804ff007988 */ /* 0x0009e40008000814 */
.L_x_18:
[----:B------:R-:W-:Y:S05]  /*0860*/  BSYNC B1 ;  /* 0x0000000000017941 */ /* 0x000fea0003800000 */
.L_x_17:
[----:B------:R1:W-:Y:S02]  /*0870*/  @!P2 STS [UR20+0x20], R8 ;  /* 0x00002008ff00a988 */ /* 0x0003e40008000814 */
.L_x_19:
[----:B------:R-:W-:Y:S05]  /*0880*/  BSYNC B2 ;  /* 0x0000000000027941 */ /* 0x000fea0003800000 */
.L_x_16:
[----:B------:R-:W-:Y:S05]  /*0890*/  WARPSYNC.ALL ;  /* 0x0000000000007948 */ /* 0x000fea0003800000 */
[----:B--2---:R-:W2:Y:S01]  /*08a0*/  LDC R6, c[0x0][0x22c] ;  /* 0x00008b00ff067b82 */ /* 0x004ea20000000800 */
[----:B------:R-:W-:Y:S01]  /*08b0*/  BSSY B2, `(.L_x_20) ;  /* 0x0000010000027945 */ /* 0x000fe20003800000 */
[----:B--2---:R-:W-:-:S05]  /*08c0*/  VIADD R6, R6, 0xffffffff ;  /* 0xffffffff06067836 */ /* 0x004fca0000000000 */
[----:B------:R2:W-:Y:S01]  /*08d0*/  @!P2 STS [UR20+0x24], R6 ;  /* 0x00002406ff00a988 */ /* 0x0005e20008000814 */
[----:B------:R-:W-:Y:S05]  /*08e0*/  @P2 BRA `(.L_x_21) ;  /* 0x0000000000302947 */ /* 0x000fea0003800000 */
[----:B------:R-:W2:Y:S01]  /*08f0*/  LDS R5, [UR20+0x34] ;  /* 0x00003414ff057984 */ /* 0x000ea20008000800 */
[----:B------:R-:W2:Y:S03]  /*0900*/  LDC.64 R10, c[0x0][0x240] ;  /* 0x00009000ff0a7b82 */ /* 0x000ea60000000a00 */
[----:B-1-34-:R-:W1:Y:S01]  /*0910*/  LDS R4, [UR20+0x1c] ;  /* 0x00001c14ff047984 */ /* 0x01ae620008000800 */
[C---:B--2---:R-:W-:Y:S01]  /*0920*/  SHF.L.U64.HI R8, R10.reuse, 0x1, R11 ;  /* 0x000000010a087819 */ /* 0x044fe2000001020b */
[----:B------:R-:W-:-:S03]  /*0930*/  IMAD.SHL.U32 R7, R10, 0x2, RZ ;  /* 0x000000020a077824 */ /* 0x000fc600078e00ff */
[--C-:B------:R-:W-:Y:S02]  /*0940*/  SHF.R.U32.HI R9, RZ, 0x4, R8.reuse ;  /* 0x00000004ff097819 */ /* 0x100fe40000011608 */
[----:B------:R-:W-:-:S05]  /*0950*/  SHF.R.U64 R7, R7, 0x4, R8 ;  /* 0x0000000407077819 */ /* 0x000fca0000001208 */
[----:B------:R2:W-:Y:S01]  /*0960*/  STS [UR20+0xc], R7 ;  /* 0x00000c07ff007988 */ /* 0x0005e20008000814 */
[----:B------:R-:W-:Y:S02]  /*0970*/  LOP3.LUT R5, R5, 0x7, RZ, 0xb8, !PT ;  /* 0x0000000705057812 */ /* 0x000fe400078eb8ff */
[----:B-1----:R-:W-:-:S03]  /*0980*/  LOP3.LUT R4, R4, 0xf, R9, 0xb8, !PT ;  /* 0x0000000f04047812 */ /* 0x002fc600078eb809 */
[----:B------:R2:W-:Y:S04]  /*0990*/  STS [UR20+0x34], R5 ;  /* 0x00003405ff007988 */ /* 0x0005e80008000814 */
[----:B------:R2:W-:Y:S02]  /*09a0*/  STS [UR20+0x1c], R4 ;  /* 0x00001c04ff007988 */ /* 0x0005e40008000814 */
.L_x_21:
[----:B------:R-:W-:Y:S05]  /*09b0*/  BSYNC B2 ;  /* 0x0000000000027941 */ /* 0x000fea0003800000 */
.L_x_20:
[----:B------:R-:W-:Y:S04]  /*09c0*/  BSSY B3, `(.L_x_22) ;  /* 0x000001a000037945 */ /* 0x000fe80003800000 */
[----:B------:R-:W-:Y:S04]  /*09d0*/  BSSY B2, `(.L_x_23) ;  /* 0x0000015000027945 */ /* 0x000fe80003800000 */
[----:B------:R-:W-:Y:S05]  /*09e0*/  @P2 BRA `(.L_x_24) ;  /* 0x0000000000202947 */ /* 0x000fea0003800000 */
[----:B-1234-:R-:W1:Y:S02]  /*09f0*/  LDS R4, [UR20+0x34] ;  /* 0x00003414ff047984 */ /* 0x01ee640008000800 */
[----:B-1----:R-:W-:-:S05]  /*0a00*/  LOP3.LUT R4, R4, 0x38, RZ, 0xb8, !PT ;  /* 0x0000003804047812 */ /* 0x002fca00078eb8ff */
[----:B------:R1:W-:Y:S01]  /*0a10*/  STS [UR20+0x34], R4 ;  /* 0x00003404ff007988 */ /* 0x0003e20008000814 */
[----:B------:R-:W-:Y:S05]  /*0a20*/  @P2 BRA `(.L_x_25) ;  /* 0x0000000000202947 */ /* 0x000fea0003800000 */
[----:B-1----:R-:W1:Y:S01]  /*0a30*/  LDS R4, [UR20+0x8] ;  /* 0x00000814ff047984 */ /* 0x002e620008000800 */
[----:B------:R-:W-:-:S05]  /*0a40*/  IMAD.MOV.U32 R5, RZ, RZ, 0x780 ;  /* 0x00000780ff057424 */ /* 0x000fca00078e00ff */
[----:B-1----:R-:W-:-:S05]  /*0a50*/  LOP3.LUT R4, R4, 0x500, R5, 0xd8, !PT ;  /* 0x0000050004047812 */ /* 0x002fca00078ed805 */
[----:B------:R1:W-:Y:S02]  /*0a60*/  STS [UR20+0x8], R4 ;  /* 0x00000804ff007988 */ /* 0x0003e40008000814 */
.L_x_24:
[----:B------:R-:W-:Y:S05]  /*0a70*/  @P2 BRA `(.L_x_26) ;  /* 0x0000000000282947 */ /* 0x000fea0003800000 */
[----:B-1234-:R-:W1:Y:S02]  /*0a80*/  LDS R4, [UR20+0x8] ;  /* 0x00000814ff047984 */ /* 0x01ee640008000800 */
[----:B-1----:R-:W-:-:S05]  /*0a90*/  LOP3.LUT R4, R4, 0x1800, RZ, 0xb8, !PT ;  /* 0x0000180004047812 */ /* 0x002fca00078eb8ff */
[----:B------:R2:W-:Y:S02]  /*0aa0*/  STS [UR20+0x8], R4 ;  /* 0x00000804ff007988 */ /* 0x0005e40008000814 */
.L_x_25:
[----:B------:R-:W-:Y:S05]  /*0ab0*/  @P2 BREAK B2 ;  /* 0x0000000000022942 */ /* 0x000fea0003800000 */
[----:B------:R-:W-:Y:S05]  /*0ac0*/  @P2 BRA `(.L_x_27) ;  /* 0x0000000000242947 */ /* 0x000fea0003800000 */
[----:B-12---:R-:W1:Y:S01]  /*0ad0*/  LDS R4, [UR20+0x8] ;  /* 0x00000814ff047984 */ /* 0x006e620008000800 */
[----:B------:R-:W-:-:S05]  /*0ae0*/  IMAD.MOV.U32 R5, RZ, RZ, 0x6000 ;  /* 0x00006000ff057424 */ /* 0x000fca00078e00ff */
[----:B-1----:R-:W-:-:S04]  /*0af0*/  LOP3.LUT R4, R4, 0x4000, R5, 0xd8, !PT ;  /* 0x0000400004047812 */ /* 0x002fc800078ed805 */
[----:B------:R-:W-:-:S05]  /*0b00*/  LOP3.LUT R4, R4, 0x400000, RZ, 0xb8, !PT ;  /* 0x0040000004047812 */ /* 0x000fca00078eb8ff */
[----:B------:R1:W-:Y:S02]  /*0b10*/  STS [UR20+0x8], R4 ;  /* 0x00000804ff007988 */ /* 0x0003e40008000814 */
.L_x_26:
[----:B------:R-:W-:Y:S05]  /*0b20*/  BSYNC B2 ;  /* 0x0000000000027941 */ /* 0x000fea0003800000 */
.L_x_23:
[----:B-1234-:R-:W1:Y:S02]  /*0b30*/  @!P2 LDS R4, [UR20+0x8] ;  /* 0x00000814ff04a984 */ /* 0x01ee640008000800 */
[----:B-1----:R-:W-:-:S05]  /*0b40*/  @!P2 LOP3.LUT R4, R4, 0x8000, RZ, 0xb8, !PT ;  /* 0x000080000404a812 */ /* 0x002fca00078eb8ff */
[----:B------:R3:W-:Y:S02]  /*0b50*/  @!P2 STS [UR20+0x8], R4 ;  /* 0x00000804ff00a988 */ /* 0x0007e40008000814 */
.L_x_27:
[----:B------:R-:W-:Y:S05]  /*0b60*/  BSYNC B3 ;  /* 0x0000000000037941 */ /* 0x000fea0003800000 */
.L_x_22:
[----:B------:R-:W-:Y:S05]  /*0b70*/  WARPSYNC.ALL ;  /* 0x0000000000007948 */ /* 0x000fea0003800000 */
[----:B------:R-:W-:-:S04]  /*0b80*/  UIADD3 UR25, UR5, 0x80, URZ ;  /* 0x0000008005197890 */ /* 0x000fc8000fffe03f */
[----:B------:R-:W-:-:S04]  /*0b90*/  UIADD3 UR24, UP0, UR25, UR26, URZ ;  /* 0x0000001a19187290 */ /* 0x000fc8000ff1e03f */
[----:B------:R-:W-:Y:S01]  /*0ba0*/  ULEA.HI.X.SX32 UR25, UR25, UR27, 0x1, UP0 ;  /* 0x0000001b19197291 */ /* 0x000fe200080f0e3f */
[----:B------:R-:W-:Y:S11]  /*0bb0*/  @P0 BRA `(.L_x_28) ;  /* 0x0000000000280947 */ /* 0x000ff60003800000 */
[----:B-123--:R-:W1:Y:S01]  /*0bc0*/  S2R R4, SR_LANEID ;  /* 0x0000000000047919 */ /* 0x00ee620000000000 */
[----:B------:R-:W-:Y:S05]  /*0bd0*/  WARPSYNC.ALL ;  /* 0x0000000000007948 */ /* 0x000fea0003800000 */
[----:B-1----:R-:W-:-:S05]  /*0be0*/  IMAD.SHL.U32 R8, R4, 0x4, RZ ;  /* 0x0000000404087824 */ /* 0x002fca00078e00ff */
[----:B------:R-:W1:Y:S01]  /*0bf0*/  LDS R7, [R8+UR20] ;  /* 0x0000001408077984 */ /* 0x000e620008000800 */
[----:B------:R-:W-:-:S05]  /*0c00*/  IADD3 R4, P1, R8, UR24, RZ ;  /* 0x0000001808047c10 */ /* 0x000fca000ff3e0ff */
[----:B------:R-:W-:-:S05]  /*0c10*/  IMAD.X R5, RZ, RZ, UR25, P1 ;  /* 0x00000019ff057e24 */ /* 0x000fca00088e06ff */
[----:B-1----:R4:W2:Y:S01]  /*0c20*/  ATOMG.E.EXCH.STRONG.GPU PT, RZ, [R4], R7 ;  /* 0x0000000704ff73a8 */ /* 0x0028a200041ee100 */
[----:B------:R-:W-:-:S04]  /*0c30*/  DEPBAR {5,4,3,2,1,0} ;  /* 0x0000003f0000791a */ /* 0x000fc80000000000 */
[----:B------:R4:W-:Y:S01]  /*0c40*/  UTMACCTL.IV [UR24] ;  /* 0x00000000180079b9 */ /* 0x0009e20008000000 */
[----:B------:R-:W-:Y:S01]  /*0c50*/  NOP ;  /* 0x0000000000007918 */ /* 0x000fe20000000000 */
.L_x_28:
[----:B------:R-:W-:Y:S05]  /*0c60*/  @P0 BRA `(.L_x_29) ;  /* 0x00000000000c0947 */ /* 0x000fea0003800000 */
[----:B------:R0:W-:Y:S01]  /*0c70*/  UTMACMDFLUSH ;  /* 0x00000000000079b7 */ /* 0x0001e20000000000 */
[----:B------:R-:W-:Y:S05]  /*0c80*/  @P0 BRA `(.L_x_29) ;  /* 0x0000000000040947 */ /* 0x000fea0003800000 */
[----:B------:R-:W-:-:S04]  /*0c90*/  DEPBAR.LE SB0, 0x0 ;  /* 0x000080000000791a */ /* 0x000fc80000000000 */
.L_x_29:
[----:B------:R-:W-:Y:S05]  /*0ca0*/  WARPSYNC.ALL ;  /* 0x0000000000007948 */ /* 0x000fea0003800000 */
[----:B--2---:R-:W-:Y:S06]  /*0cb0*/  BAR.SYNC.DEFER_BLOCKING 0x0 ;  /* 0x0000000000007b1d */ /* 0x004fec0000010000 */
[----:B------:R-:W-:Y:S02]  /*0cc0*/  BSSY B3, `(.L_x_30) ;  /* 0x000000b000037945 */ /* 0x000fe40003800000 */
[----:B------:R-:W-:Y:S06]  /*0cd0*/  BAR.SYNC.DEFER_BLOCKING 0x0 ;  /* 0x0000000000007b1d */ /* 0x000fec0000010000 */
[----:B------:R2:W-:Y:S01]  /*0ce0*/  @!P0 STS [R13], RZ ;  /* 0x000000ff0d008388 */ /* 0x0005e20000000800 */
[----:B------:R-:W-:Y:S01]  /*0cf0*/  NOP ;  /* 0x0000000000007918 */ /* 0x000fe20000000000 */
[----:B------:R-:W-:Y:S05]  /*0d00*/  @P2 BRA `(.L_x_31) ;  /* 0x0000000000182947 */ /* 0x000fea0003800000 */
[----:B-1-34-:R-:W1:Y:S01]  /*0d10*/  LDS R4, [UR20+0x8] ;  /* 0x00000814ff047984 */ /* 0x01ae620008000800 */
[----:B------:R-:W3:Y:S01]  /*0d20*/  LDC.64 R8, c[0x0][0x220] ;  /* 0x00008800ff087b82 */ /* 0x000ee20000000a00 */
[----:B------:R-:W-:Y:S02]  /*0d30*/  IMAD.MOV.U32 R5, RZ, RZ, 0x70 ;  /* 0x00000070ff057424 */ /* 0x000fe400078e00ff */
[----:B---3--:R3:W-:Y:S03]  /*0d40*/  STS.64 [UR20], R8 ;  /* 0x00000008ff007988 */ /* 0x0087e60008000a14 */
[----:B-1----:R-:W-:-:S05]  /*0d50*/  LOP3.LUT R4, R4, 0x10, R5, 0xd8, !PT ;  /* 0x0000001004047812 */ /* 0x002fca00078ed805 */
[----:B------:R3:W-:Y:S02]  /*0d60*/  STS [UR20+0x8], R4 ;  /* 0x00000804ff007988 */ /* 0x0007e40008000814 */
.L_x_31:
[----:B----4-:R-:W-:Y:S05]  /*0d70*/  BSYNC B3 ;  /* 0x0000000000037941 */ /* 0x010fea0003800000 */
.L_x_30:
[----:B------:R-:W-:Y:S04]  /*0d80*/  BSSY B4, `(.L_x_32) ;  /* 0x0000011000047945 */ /* 0x000fe80003800000 */
[----:B------:R-:W-:Y:S04]  /*0d90*/  BSSY B3, `(.L_x_33) ;  /* 0x000000e000037945 */ /* 0x000fe80003800000 */
[----:B------:R-:W-:Y:S05]  /*0da0*/  @P2 BRA `(.L_x_34) ;  /* 0x0000000000242947 */ /* 0x000fea0003800000 */
[----:B-1-3--:R-:W1:Y:S01]  /*0db0*/  LDS R4, [UR20+0x34] ;  /* 0x00003414ff047984 */ /* 0x00ae620008000800 */
[----:B------:R-:W-:-:S05]  /*0dc0*/  IMAD.MOV.U32 R5, RZ, RZ, 0x3f000000 ;  /* 0x3f000000ff057424 */ /* 0x000fca00078e00ff */
[----:B-1----:R-:W-:-:S05]  /*0dd0*/  LOP3.LUT R4, R4, 0xff000000, R5, 0xb8, !PT ;  /* 0xff00000004047812 */ /* 0x002fca00078eb805 */
[----:B------:R1:W-:Y:S01]  /*0de0*/  STS [UR20+0x34], R4 ;  /* 0x00003404ff007988 */ /* 0x0003e20008000814 */
[----:B------:R-:W-:Y:S05]  /*0df0*/  @P2 BRA `(.L_x_35) ;  /* 0x00000000001c2947 */ /* 0x000fea0003800000 */
[----:B-1----:R-:W1:Y:S01]  /*0e00*/  LDS R4, [UR20+0x38] ;  /* 0x00003814ff047984 */ /* 0x002e620008000800 */
[----:B------:R-:W-:-:S05]  /*0e10*/  IMAD.MOV.U32 R5, RZ, RZ, 0x3f ;  /* 0x0000003fff057424 */ /* 0x000fca00078e00ff */
[----:B-1----:R-:W-:-:S05]  /*0e20*/  LOP3.LUT R4, R4, 0xff, R5, 0xb8, !PT ;  /* 0x000000ff04047812 */ /* 0x002fca00078eb805 */
[----:B------:R4:W-:Y:S02]  /*0e30*/  STS [UR20+0x38], R4 ;  /* 0x00003804ff007988 */ /* 0x0009e40008000814 */
.L_x_34:
[----:B------:R-:W-:Y:S05]  /*0e40*/  @P2 BREAK B3 ;  /* 0x0000000000032942 */ /* 0x000fea0003800000 */
[----:B------:R-:W-:Y:S05]  /*0e50*/  @P2 BRA `(.L_x_36) ;  /* 0x00000000000c2947 */ /* 0x000fea0003800000 */
[----:B------:R1:W-:Y:S02]  /*0e60*/  STS [UR20+0x20], R6 ;  /* 0x00002006ff007988 */ /* 0x0003e40008000814 */
.L_x_35:
[----:B------:R-:W-:Y:S05]  /*0e70*/  BSYNC B3 ;  /* 0x0000000000037941 */ /* 0x000fea0003800000 */
.L_x_33:
[----:B------:R1:W-:Y:S02]  /*0e80*/  @!P2 STS [UR20+0x24], R3 ;  /* 0x00002403ff00a988 */ /* 0x0003e40008000814 */
.L_x_36:
[----:B------:R-:W-:Y:S05]  /*0e90*/  BSYNC B4 ;  /* 0x0000000000047941 */ /* 0x000fea0003800000 */
.L_x_32:
[----:B------:R-:W-:Y:S05]  /*0ea0*/  WARPSYNC.ALL ;  /* 0x0000000000007948 */ /* 0x000fea0003800000 */
[----:B------:R-:W-:Y:S04]  /*0eb0*/  BSSY B4, `(.L_x_37) ;  /* 0x000000e000047945 */ /* 0x000fe80003800000 */
[----:B------:R-:W-:Y:S05]  /*0ec0*/  @P2 BRA `(.L_x_38) ;  /* 0x0000000000302947 */ /* 0x000fea0003800000 */
[----:B-1-34-:R-:W1:Y:S01]  /*0ed0*/  LDS R4, [UR20+0x34] ;  /* 0x00003414ff047984 */ /* 0x01ae620008000800 */
[----:B------:R-:W3:Y:S03]  /*0ee0*/  LDC.64 R8, c[0x0][0x248] ;  /* 0x00009200ff087b82 */ /* 0x000ee60000000a00 */
[----:B------:R-:W4:Y:S01]  /*0ef0*/  LDS R3, [UR20+0x1c] ;  /* 0x00001c14ff037984 */ /* 0x000f220008000800 */
[C---:B---3--:R-:W-:Y:S01]  /*0f00*/  SHF.L.U64.HI R6, R8.reuse, 0x1, R9 ;  /* 0x0000000108067819 */ /* 0x048fe20000010209 */
[----:B------:R-:W-:-:S03]  /*0f10*/  IMAD.SHL.U32 R5, R8, 0x2, RZ ;  /* 0x0000000208057824 */ /* 0x000fc600078e00ff */
[--C-:B------:R-:W-:Y:S02]  /*0f20*/  SHF.R.U32.HI R8, RZ, 0x4, R6.reuse ;  /* 0x00000004ff087819 */ /* 0x100fe40000011606 */
[----:B------:R-:W-:-:S05]  /*0f30*/  SHF.R.U64 R5, R5, 0x4, R6 ;  /* 0x0000000405057819 */ /* 0x000fca0000001206 */
[----:B------:R3:W-:Y:S01]  /*0f40*/  STS [UR20+0xc], R5 ;  /* 0x00000c05ff007988 */ /* 0x0007e20008000814 */
[----:B-1----:R-:W-:Y:S02]  /*0f50*/  LOP3.LUT R4, R4, 0x7, RZ, 0xb8, !PT ;  /* 0x0000000704047812 */ /* 0x002fe400078eb8ff */
[----:B----4-:R-:W-:-:S03]  /*0f60*/  LOP3.LUT R3, R3, 0xf, R8, 0xb8, !PT ;  /* 0x0000000f03037812 */ /* 0x010fc600078eb808 */
[----:B------:R3:W-:Y:S04]  /*0f70*/  STS [UR20+0x34], R4 ;  /* 0x00003404ff007988 */ /* 0x0007e80008000814 */
[----:B------:R3:W-:Y:S02]  /*0f80*/  STS [UR20+0x1c], R3 ;  /* 0x00001c03ff007988 */ /* 0x0007e40008000814 */
.L_x_38:
[----:B------:R-:W-:Y:S05]  /*0f90*/  BSYNC B4 ;  /* 0x0000000000047941 */ /* 0x000fea0003800000 */
.L_x_37:
[----:B------:R-:W-:Y:S04]  /*0fa0*/  BSSY B4, `(.L_x_39) ;  /* 0x000001a000047945 */ /* 0x000fe80003800000 */
[----:B------:R-:W-:Y:S04]  /*0fb0*/  BSSY B5, `(.L_x_40) ;  /* 0x0000015000057945 */ /* 0x000fe80003800000 */
[----:B------:R-:W-:Y:S05]  /*0fc0*/  @P2 BRA `(.L_x_41) ;  /* 0x0000000000202947 */ /* 0x000fea0003800000 */
[----:B-1-3--:R-:W1:Y:S02]  /*0fd0*/  LDS R3, [UR20+0x34] ;  /* 0x00003414ff037984 */ /* 0x00ae640008000800 */
[----:B-1----:R-:W-:-:S05]  /*0fe0*/  LOP3.LUT R3, R3, 0x38, RZ, 0xb8, !PT ;  /* 0x0000003803037812 */ /* 0x002fca00078eb8ff */
[----:B------:R1:W-:Y:S01]  /*0ff0*/  STS [UR20+0x34], R3 ;  /* 0x00003403ff007988 */ /* 0x0003e20008000814 */
[----:B------:R-:W-:Y:S05]  /*1000*/  @P2 BRA `(.L_x_42) ;  /* 0x0000000000202947 */ /* 0x000fea0003800000 */
[----:B-1----:R-:W1:Y:S01]  /*1010*/  LDS R3, [UR20+0x8] ;  /* 0x00000814ff037984 */ /* 0x002e620008000800 */
[----:B----4-:R-:W-:-:S05]  /*1020*/  IMAD.MOV.U32 R4, RZ, RZ, 0x780 ;  /* 0x00000780ff047424 */ /* 0x010fca00078e00ff */
[----:B-1----:R-:W-:-:S05]  /*1030*/  LOP3.LUT R3, R3, 0x500, R4, 0xd8, !PT ;  /* 0x0000050003037812 */ /* 0x002fca00078ed804 */
[----:B------:R1:W-:Y:S02]  /*1040*/  STS [UR20+0x8], R3 ;  /* 0x00000803ff007988 */ /* 0x0003e40008000814 */
.L_x_41:
[----:B------:R-:W-:Y:S05]  /*1050*/  @P2 BRA `(.L_x_43) ;  /* 0x0000000000282947 */ /* 0x000fea0003800000 */
[----:B-1-3--:R-:W1:Y:S02]  /*1060*/  LDS R3, [UR20+0x8] ;  /* 0x00000814ff037984 */ /* 0x00ae640008000800 */
[----:B-1----:R-:W-:-:S05]  /*1070*/  LOP3.LUT R3, R3, 0x1800, RZ, 0xb8, !PT ;  /* 0x0000180003037812 */ /* 0x002fca00078eb8ff */
[----:B------:R3:W-:Y:S02]  /*1080*/  STS [UR20+0x8], R3 ;  /* 0x00000803ff007988 */ /* 0x0007e40008000814 */
.L_x_42:
[----:B------:R-:W-:Y:S05]  /*1090*/  @P2 BREAK B5 ;  /* 0x0000000000052942 */ /* 0x000fea0003800000 */
[----:B------:R-:W-:Y:S05]  /*10a0*/  @P2 BRA `(.L_x_44) ;  /* 0x0000000000242947 */ /* 0x000fea0003800000 */
[----:B-1-3--:R-:W1:Y:S01]  /*10b0*/  LDS R3, [UR20+0x8] ;  /* 0x00000814ff037984 */ /* 0x00ae620008000800 */
[----:B----4-:R-:W-:-:S05]  /*10c0*/  IMAD.MOV.U32 R4, RZ, RZ, 0x6000 ;  /* 0x00006000ff047424 */ /* 0x010fca00078e00ff */
[----:B-1----:R-:W-:-:S04]  /*10d0*/  LOP3.LUT R3, R3, 0x6000, R4, 0xd8, !PT ;  /* 0x0000600003037812 */ /* 0x002fc800078ed804 */
[----:B------:R-:W-:-:S05]  /*10e0*/  LOP3.LUT R3, R3, 0x400000, RZ, 0xb8, !PT ;  /* 0x0040000003037812 */ /* 0x000fca00078eb8ff */
[----:B------:R1:W-:Y:S02]  /*10f0*/  STS [UR20+0x8], R3 ;  /* 0x00000803ff007988 */ /* 0x0003e40008000814 */
.L_x_43:
[----:B------:R-:W-:Y:S05]  /*1100*/  BSYNC B5 ;  /* 0x0000000000057941 */ /* 0x000fea0003800000 */
.L_x_40:
[----:B-1-3--:R-:W1:Y:S02]  /*1110*/  @!P2 LDS R3, [UR20+0x8] ;  /* 0x00000814ff03a984 */ /* 0x00ae640008000800 */
[----:B-1----:R-:W-:-:S05]  /*1120*/  @!P2 LOP3.LUT R3, R3, 0x8000, RZ, 0xb8, !PT ;  /* 0x000080000303a812 */ /* 0x002fca00078eb8ff */
[----:B------:R1:W-:Y:S02]  /*1130*/  @!P2 STS [UR20+0x8], R3 ;  /* 0x00000803ff00a988 */ /* 0x0003e40008000814 */
.L_x_44:
[----:B------:R-:W-:Y:S05]  /*1140*/  BSYNC B4 ;  /* 0x0000000000047941 */ /* 0x000fea0003800000 */
.L_x_39:
[----:B------:R-:W-:Y:S05]  /*1150*/  WARPSYNC.ALL ;  /* 0x0000000000007948 */ /* 0x000fea0003800000 */
[----:B------:R-:W-:Y:S01]  /*1160*/  UIADD3 UR5, UR5, 0x100, URZ ;  /* 0x0000010005057890 */ /* 0x000fe2000fffe03f */
[----:B------:R-:W-:Y:S02]  /*1170*/  ISETP.GE.AND P1, PT, R12, 0x1, PT ;  /* 0x000000010c00780c */ /* 0x000fe40003f26270 */
[----:B------:R-:W-:Y:S02]  /*1180*/  CS2R R24, SRZ ;  /* 0x0000000000187805 */ /* 0x000fe4000001ff00 */
[----:B------:R-:W-:Y:S01]  /*1190*/  CS2R R26, SRZ ;  /* 0x00000000001a7805 */ /* 0x000fe2000001ff00 */
[----:B------:R-:W-:Y:S01]  /*11a0*/  UIADD3 UR26, UP0, UR5, UR26, URZ ;  /* 0x0000001a051a7290 */ /* 0x000fe2000ff1e03f */
[----:B------:R-:W-:-:S02]  /*11b0*/  CS2R R28, SRZ ;  /* 0x00000000001c7805 */ /* 0x000fc4000001ff00 */
[----:B------:R-:W-:Y:S02]  /*11c0*/  CS2R R30, SRZ ;  /* 0x00000000001e7805 */ /* 0x000fe4000001ff00 */
[----:B------:R-:W-:Y:S01]  /*11d0*/  CS2R R32, SRZ ;  /* 0x0000000000207805 */ /* 0x000fe2000001ff00 */
[----:B------:R-:W-:Y:S01]  /*11e0*/  ULEA.HI.X.SX32 UR27, UR5, UR27, 0x1, UP0 ;  /* 0x0000001b051b7291 */ /* 0x000fe200080f0e3f */
[----:B------:R-:W-:Y:S02]  /*11f0*/  CS2R R34, SRZ ;  /* 0x0000000000227805 */ /* 0x000fe4000001ff00 */
[----:B------:R-:W-:Y:S02]  /*1200*/  CS2R R36, SRZ ;  /* 0x0000000000247805 */ /* 0x000fe4000001ff00 */
[----:B------:R-:W-:Y:S02]  /*1210*/  CS2R R38, SRZ ;  /* 0x0000000000267805 */ /* 0x000fe4000001ff00 */
[----:B------:R-:W-:-:S02]  /*1220*/  CS2R R40, SRZ ;  /* 0x0000000000287805 */ /* 0x000fc4000001ff00 */
[----:B------:R-:W-:Y:S02]  /*1230*/  CS2R R42, SRZ ;  /* 0x00000000002a7805 */ /* 0x000fe4000001ff00 */
[----:B------:R-:W-:Y:S02]  /*1240*/  CS2R R44, SRZ ;  /* 0x00000000002c7805 */ /* 0x000fe4000001ff00 */
[----:B------:R-:W-:Y:S02]  /*1250*/  CS2R R46, SRZ ;  /* 0x00000000002e7805 */ /* 0x000fe4000001ff00 */
[----:B------:R-:W-:Y:S02]  /*1260*/  CS2R R48, SRZ ;  /* 0x0000000000307805 */ /* 0x000fe4000001ff00 */
[----:B------:R-:W-:Y:S02]  /*1270*/  CS2R R50, SRZ ;  /* 0x0000000000327805 */ /* 0x000fe4000001ff00 */
[----:B------:R-:W-:-:S02]  /*1280*/  CS2R R52, SRZ ;  /* 0x0000000000347805 */ /* 0x000fc4000001ff00 */
[----:B------:R-:W-:Y:S02]  /*1290*/  CS2R R54, SRZ ;  /* 0x0000000000367805 */ /* 0x000fe4000001ff00 */
[----:B------:R-:W-:Y:S02]  /*12a0*/  CS2R R56, SRZ ;  /* 0x0000000000387805 */ /* 0x000fe4000001ff00 */
[----:B------:R-:W-:Y:S02]  /*12b0*/  CS2R R58, SRZ ;  /* 0x00000000003a7805 */ /* 0x000fe4000001ff00 */
[----:B------:R-:W-:Y:S01]  /*12c0*/  CS2R R60, SRZ ;  /* 0x00000000003c7805 */ /* 0x000fe2000001ff00 */
[----:B------:R-:W-:Y:S01]  /*12d0*/  IMAD.MOV.U32 R62, RZ, RZ, RZ ;  /* 0x000000ffff3e7224 */ /* 0x000fe200078e00ff */
[----:B------:R-:W-:Y:S06]  /*12e0*/  @P0 BRA `(.L_x_45) ;  /* 0x0000000000280947 */ /* 0x000fec0003800000 */
[----:B-1-3--:R-:W1:Y:S01]  /*12f0*/  S2R R3, SR_LANEID ;  /* 0x0000000000037919 */ /* 0x00ae620000000000 */
[----:B------:R-:W-:Y:S05]  /*1300*/  WARPSYNC.ALL ;  /* 0x0000000000007948 */ /* 0x000fea0003800000 */
[----:B-1----:R-:W-:-:S05]  /*1310*/  IMAD.SHL.U32 R6, R3, 0x4, RZ ;  /* 0x0000000403067824 */ /* 0x002fca00078e00ff */
[----:B------:R-:W1:Y:S01]  /*1320*/  LDS R3, [R6+UR20] ;  /* 0x0000001406037984 */ /* 0x000e620008000800 */
[----:B----4-:R-:W-:-:S05]  /*1330*/  IADD3 R4, P3, R6, UR26, RZ ;  /* 0x0000001a06047c10 */ /* 0x010fca000ff7e0ff */
[----:B------:R-:W-:-:S05]  /*1340*/  IMAD.X R5, RZ, RZ, UR27, P3 ;  /* 0x0000001bff057e24 */ /* 0x000fca00098e06ff */
[----:B-1----:R1:W3:Y:S01]  /*1350*/  ATOMG.E.EXCH.STRONG.GPU PT, RZ, [R4], R3 ;  /* 0x0000000304ff73a8 */ /* 0x0022e200041ee100 */
[----:B------:R-:W-:-:S04]  /*1360*/  DEPBAR {5,4,3,2,1,0} ;  /* 0x0000003f0000791a */ /* 0x000fc80000000000 */
[----:B------:R1:W-:Y:S01]  /*1370*/  UTMACCTL.IV [UR26] ;  /* 0x000000001a0079b9 */ /* 0x0003e20008000000 */
[----:B------:R-:W-:Y:S01]  /*1380*/  NOP ;  /* 0x0000000000007918 */ /* 0x000fe20000000000 */
.L_x_45:
[----:B------:R-:W-:Y:S05]  /*1390*/  @P0 BRA `(.L_x_46) ;  /* 0x00000000000c0947 */ /* 0x000fea0003800000 */
[----:B------:R0:W-:Y:S01]  /*13a0*/  UTMACMDFLUSH ;  /* 0x00000000000079b7 */ /* 0x0001e20000000000 */
[----:B------:R-:W-:Y:S05]  /*13b0*/  @P0 BRA `(.L_x_46) ;  /* 0x0000000000040947 */ /* 0x000fea0003800000 */
[----:B------:R-:W-:-:S04]  /*13c0*/  DEPBAR.LE SB0, 0x0 ;  /* 0x000080000000791a */ /* 0x000fc80000000000 */
.L_x_46:
[----:B------:R-:W-:Y:S05]  /*13d0*/  WARPSYNC.ALL ;  /* 0x0000000000007948 */ /* 0x000fea0003800000 */
[----:B---3--:R-:W-:Y:S01]  /*13e0*/  BAR.SYNC.DEFER_BLOCKING 0x0 ;  /* 0x0000000000007b1d */ /* 0x008fe20000010000 */
[----:B------:R-:W-:Y:S01]  /*13f0*/  USHF.L.U32 UR11, UR21, 0x7, URZ ;  /* 0x00000007150b7899 */ /* 0x000fe2000800063f */
[----:B------:R-:W-:Y:S01]  /*1400*/  IMAD.MOV.U32 R63, RZ, RZ, RZ ;  /* 0x000000ffff3f7224 */ /* 0x000fe200078e00ff */
[----:B------:R-:W-:Y:S01]  /*1410*/  USHF.L.U32 UR15, UR28, 0x6, URZ ;  /* 0x000000061c0f7899 */ /* 0x000fe2000800063f */
[----:B------:R-:W-:Y:S02]  /*1420*/  CS2R R64, SRZ ;  /* 0x0000000000407805 */ /* 0x000fe4000001ff00 */
[----:B------:R-:W-:Y:S01]  /*1430*/  CS2R R66, SRZ ;  /* 0x0000000000427805 */ /* 0x000fe2000001ff00 */
[----:B------:R-:W-:Y:S01]  /*1440*/  VOTEU.ALL UP0, P2 ;  /* 0x00000000003f7886 */ /* 0x000fe20001000000 */
[----:B------:R-:W-:Y:S01]  /*1450*/  UMOV UR6, 0x1 ;  /* 0x0000000100067882 */ /* 0x000fe20000000000 */
[----:B------:R-:W-:Y:S01]  /*1460*/  VOTEU.ALL UP1, P2 ;  /* 0x00000000003f7886 */ /* 0x000fe20001020000 */
[----:B------:R-:W-:-:S02]  /*1470*/  CS2R R68, SRZ ;  /* 0x0000000000447805 */ /* 0x000fc4000001ff00 */
[----:B------:R-:W-:Y:S01]  /*1480*/  CS2R R70, SRZ ;  /* 0x0000000000467805 */ /* 0x000fe2000001ff00 */
[----:B------:R-:W-:-:S04]  /*1490*/  @!UP0 UIADD3 UR8, -UR6, 0x100000, URZ ;  /* 0x0010000006088890 */ /* 0x000fc8000fffe13f */
[----:B------:R-:W-:Y:S02]  /*14a0*/  @!UP0 USHF.L.U32 UR9, UR8, 0xb, URZ ;  /* 0x0000000b08098899 */ /* 0x000fe4000800063f */
[----:B------:R-:W-:Y:S01]  /*14b0*/  @!UP0 USHF.L.U32 UR8, UR8, 0x1, URZ ;  /* 0x0000000108088899 */ /* 0x000fe2000800063f */
[----:B------:R-:W-:Y:S01]  /*14c0*/  CS2R R72, SRZ ;  /* 0x0000000000487805 */ /* 0x000fe2000001ff00 */
[----:B------:R-:W-:-:S04]  /*14d0*/  @!UP0 UIADD3 UR6, -UR6, 0x100000, URZ ;  /* 0x0010000006068890 */ /* 0x000fc8000fffe13f */
[----:B------:R-:W-:Y:S02]  /*14e0*/  @!UP0 USHF.L.U32 UR7, UR6, 0xb, URZ ;  /* 0x0000000b06078899 */ /* 0x000fe4000800063f */
[----:B------:R-:W-:Y:S01]  /*14f0*/  @!UP0 USHF.L.U32 UR6, UR6, 0x1, URZ ;  /* 0x0000000106068899 */ /* 0x000fe2000800063f */
[----:B------:R-:W-:Y:S01]  /*1500*/  CS2R R74, SRZ ;  /* 0x00000000004a7805 */ /* 0x000fe2000001ff00 */
[----:B------:R-:W-:Y:S01]  /*1510*/  VOTEU.ALL UP0, P2 ;  /* 0x00000000003f7886 */ /* 0x000fe20001000000 */
[----:B------:R-:W-:Y:S02]  /*1520*/  CS2R R76, SRZ ;  /* 0x00000000004c7805 */ /* 0x000fe4000001ff00 */
[----:B------:R-:W-:Y:S02]  /*1530*/  CS2R R78, SRZ ;  /* 0x00000000004e7805 */ /* 0x000fe4000001ff00 */
[----:B------:R-:W-:Y:S02]  /*1540*/  CS2R R80, SRZ ;  /* 0x0000000000507805 */ /* 0x000fe4000001ff00 */
[----:B------:R-:W-:-:S02]  /*1550*/  CS2R R82, SRZ ;  /* 0x0000000000527805 */ /* 0x000fc4000001ff00 */
[----:B------:R-:W-:Y:S02]  /*1560*/  CS2R R84, SRZ ;  /* 0x0000000000547805 */ /* 0x000fe4000001ff00 */
[----:B------:R-:W-:Y:S01]  /*1570*/  CS2R R86, SRZ ;  /* 0x0000000000567805 */ /* 0x000fe2000001ff00 */
[----:B------:R-:W3:Y:S02]  /*1580*/  FENCE.VIEW.ASYNC.S ;  /* 0x00000000000073c6 */ /* 0x000ee40000000000 */
[----:B---3--:R3:W4:Y:S02]  /*1590*/  @!UP0 SYNCS.EXCH.64 URZ, [UR20+0x6000], UR8 ;  /* 0x00600008143f85b2 */ /* 0x0087240008000100 */
[----:B----4-:R-:W-:Y:S06]  /*15a0*/  BAR.SYNC.DEFER_BLOCKING 0x0 ;  /* 0x0000000000007b1d */ /* 0x010fec0000010000 */
[----:B------:R3:W4:Y:S01]  /*15b0*/  @!UP1 SYNCS.EXCH.64 URZ, [UR20+0x6008], UR6 ;  /* 0x00600806143f95b2 */ /* 0x0007220008000100 */
[----:B------:R-:W-:Y:S05]  /*15c0*/  @!P1 BRA `(.L_x_47) ;  /* 0x0000000400789947 */ /* 0x000fea0003800000 */
        /* <DEDUP_REMOVED lines=31> */
[----:B------:R-:W-:Y:S01]  /*17c0*/  CS2R R86, SRZ ;  /* 0x0000000000567805 */ /* 0x000fe2000001ff00 */
[----:B------:R-:W-:Y:S01]  /*17d0*/  UMOV UR5, URZ ;  /* 0x0000003f00057c82 */ /* 0x000fe20008000000 */
[----:B------:R-:W-:-:S05]  /*17e0*/  UMOV UR14, URZ ;  /* 0x0000003f000e7c82 */ /* 0x000fca0008000000 */
.L_x_49:
[----:B----4-:R-:W-:Y:S01]  /*17f0*/  BAR.SYNC.DEFER_BLOCKING 0x0 ;  /* 0x0000000000007b1d */ /* 0x010fe20000010000 */
[----:B------:R-:W-:Y:S01]  /*1800*/  ULEA UR18, UR5, UR20, 0x3 ;  /* 0x0000001405127291 */ /* 0x000fe2000f8e183f */
[----:B-1----:R-:W-:Y:S01]  /*1810*/  @!P2 IMAD.MOV.U32 R3, RZ, RZ, 0x3000 ;  /* 0x00003000ff03a424 */ /* 0x002fe200078e00ff */
[----:B------:R-:W-:Y:S01]  /*1820*/  ELECT P0, URZ, PT ;  /* 0x00000000003f782f */ /* 0x000fe20003800000 */
[----:B------:R-:W-:-:S03]  /*1830*/  ULEA UR12, UR5, UR20, 0xc ;  /* 0x00000014050c7291 */ /* 0x000fc6000f8e603f */
[----:B------:R-:W-:Y:S02]  /*1840*/  ISETP.LT.U32.AND P0, PT, R2, 0x20, P0 ;  /* 0x000000200200780c */ /* 0x000fe40000701070 */
[----:B------:R-:W-:Y:S01]  /*1850*/  ELECT P1, URZ, PT ;  /* 0x00000000003f782f */ /* 0x000fe20003820000 */
[----:B------:R-:W-:-:S03]  /*1860*/  UIADD3 UR12, UR12, 0x4000, URZ ;  /* 0x000040000c0c7890 */ /* 0x000fc6000fffe03f */
[----:B------:R-:W-:Y:S01]  /*1870*/  ISETP.LT.U32.AND P1, PT, R2, 0x20, P1 ;  /* 0x000000200200780c */ /* 0x000fe20000f21070 */
[----:B---3--:R-:W-:Y:S01]  /*1880*/  ULEA UR8, UR5, UR20, 0xd ;  /* 0x0000001405087291 */ /* 0x008fe2000f8e683f */
[----:B------:R-:W-:-:S05]  /*1890*/  UMOV UR10, UR14 ;  /* 0x0000000e000a7c82 */ /* 0x000fca0008000000 */
[----:B------:R-:W-:Y:S01]  /*18a0*/  VOTEU.ANY UP0, P0 ;  /* 0x00000000003f7886 */ /* 0x000fe20000000100 */
[----:B------:R-:W-:Y:S01]  /*18b0*/  VOTEU.ANY UP2, P0 ;  /* 0x00000000003f7886 */ /* 0x000fe20000040100 */
[----:B------:R1:W-:Y:S03]  /*18c0*/  @!P2 SYNCS.ARRIVE.TRANS64 RZ, [UR18+0x6000], R3 ;  /* 0x00600003ffffa9a7 */ /* 0x0003e60008000012 */
[----:B------:R-:W-:Y:S01]  /*18d0*/  @UP0 UIADD3 UR13, UR18, 0x6000, URZ ;  /* 0x00006000120d0890 */ /* 0x000fe2000fffe03f */
[----:B------:R-:W-:Y:S01]  /*18e0*/  @UP0 UMOV UR6, UR22 ;  /* 0x0000001600060c82 */ /* 0x000fe20008000000 */
[----:B------:R-:W-:Y:S01]  /*18f0*/  @UP0 UMOV UR7, UR23 ;  /* 0x0000001700070c82 */ /* 0x000fe20008000000 */
[----:B------:R-:W-:Y:S01]  /*1900*/  BAR.SYNC.DEFER_BLOCKING 0x0 ;  /* 0x0000000000007b1d */ /* 0x000fe20000010000 */
[----:B-1----:R-:W-:-:S05]  /*1910*/  IMAD.U32 R3, RZ, RZ, UR4 ;  /* 0x00000004ff037e24 */ /* 0x002fca000f8e00ff */
[----:B------:R-:W-:Y:S01]  /*1920*/  VOTEU.ANY UP1, P1 ;  /* 0x00000000003f7886 */ /* 0x000fe20000820100 */
[----:B------:R-:W-:Y:S01]  /*1930*/  VOTEU.ANY UP3, P1 ;  /* 0x00000000003f7886 */ /* 0x000fe20000860100 */
[----:B------:R-:W-:-:S03]  /*1940*/  SHF.L.U32 R3, R3, 0x1f, RZ ;  /* 0x0000001f03037819 */ /* 0x000fc600000006ff */
[----:B------:R-:W-:Y:S01]  /*1950*/  @UP1 UIADD3 UR9, UR18, 0x6000, URZ ;  /* 0x0000600012091890 */ /* 0x000fe2000fffe03f */
[----:B------:R-:W-:Y:S01]  /*1960*/  @UP1 UMOV UR16, UR24 ;  /* 0x0000001800101c82 */ /* 0x000fe20008000000 */
[----:B------:R-:W-:Y:S01]  /*1970*/  @UP1 UMOV UR17, UR25 ;  /* 0x0000001900111c82 */ /* 0x000fe20008000000 */
[----:B------:R1:W-:Y:S01]  /*1980*/  @UP2 UTMALDG.2D [UR12], [UR6] ;  /* 0x0000000c060025b4 */ /* 0x0003e20008008000 */
[----:B------:R3:W-:Y:S06]  /*1990*/  MEMBAR.ALL.CTA ;  /* 0x0000000000007992 */ /* 0x0007ec0000008000 */
[----:B---3--:R-:W3:Y:S02]  /*19a0*/  FENCE.VIEW.ASYNC.S ;  /* 0x00000000000073c6 */ /* 0x008ee40000000000 */
[----:B---3--:R-:W-:Y:S06]  /*19b0*/  BAR.SYNC.DEFER_BLOCKING 0x0 ;  /* 0x0000000000007b1d */ /* 0x008fec0000010000 */
[----:B------:R1:W-:Y:S02]  /*19c0*/  @UP3 UTMALDG.2D [UR8], [UR16] ;  /* 0x00000008100035b4 */ /* 0x0003e40008008000 */
[----:B------:R-:W-:Y:S06]  /*19d0*/  BAR.SYNC.DEFER_BLOCKING 0x0 ;  /* 0x0000000000007b1d */ /* 0x000fec0000010000 */
[----:B------:R-:W3:Y:S02]  /*19e0*/  SYNCS.PHASECHK.TRANS64.TRYWAIT P0, [UR18+0x6000], R3 ;  /* 0x00600003ff0075a7 */ /* 0x000ee40008000152 */
[----:B-1-3--:R-:W-:Y:S05]  /*19f0*/  @!P0 BRA `(.L_x_48) ;  /* 0x0000000400a88947 */ /* 0x00afea0003800000 */
.L_x_50:
[----:B------:R-:W-:Y:S01]  /*1a00*/  USHF.R.U32.HI UR8, URZ, 0x4, UR8 ;  /* 0x000000043f087899 */ /* 0x000fe20008011608 */
[----:B------:R-:W-:Y:S02]  /*1a10*/  WARPGROUP.DEPBAR.LE gsb0, 0x0 ;  /* 0x00008000000079c5 */ /* 0x000fe40000010000 */
[----:B------:R-:W-:Y:S01]  /*1a20*/  USHF.R.U32.HI UR6, URZ, 0x4, UR12 ;  /* 0x000000043f067899 */ /* 0x000fe2000801160c */
[----:B------:R-:W-:Y:S01]  /*1a30*/  WARPGROUP.ARRIVE ;  /* 0x00000000000079c5 */ /* 0x000fe20000000000 */
[----:B------:R-:W-:Y:S01]  /*1a40*/  USGXT.U32 UR8, UR8, 0xe ;  /* 0x0000000e0808789a */ /* 0x000fe20008000000 */
[----:B------:R-:W1:Y:S01]  /*1a50*/  LDC R3, c[0x0][0x230] ;  /* 0x00008c00ff037b82 */ /* 0x000e620000000800 */
[----:B------:R-:W-:Y:S01]  /*1a60*/  USGXT.U32 UR6, UR6, 0xe ;  /* 0x0000000e0606789a */ /* 0x000fe20008000000 */
[----:B------:R-:W-:Y:S01]  /*1a70*/  UMOV UR19, 0x80000020 ;  /* 0x8000002000137882 */ /* 0x000fe20000000000 */
[----:B------:R-:W-:Y:S01]  /*1a80*/  UMOV UR17, 0x80000020 ;  /* 0x8000002000117882 */ /* 0x000fe20000000000 */
[----:B------:R-:W-:-:S02]  /*1a90*/  UIADD3 UR14, UR14, 0x20, URZ ;  /* 0x000000200e0e7890 */ /* 0x000fc4000fffe03f */
[----:B------:R-:W-:Y:S02]  /*1aa0*/  UMOV UR18, UR8 ;  /* 0x0000000800127c82 */ /* 0x000fe40008000000 */
[----:B------:R-:W-:Y:S01]  /*1ab0*/  UMOV UR16, UR6 ;  /* 0x0000000600107c82 */ /* 0x000fe20008000000 */
[----:B------:R-:W-:Y:S01]  /*1ac0*/  UMOV UR9, URZ ;  /* 0x0000003f00097c82 */ /* 0x000fe20008000000 */
[----:B------:R-:W-:Y:S01]  /*1ad0*/  HGMMA.64x128x16.F32.BF16 R24, gdesc[UR16], R24 ;  /* 0x01e00000101879f0 */ /* 0x000fe20008701818 */
[----:B------:R-:W-:Y:S01]  /*1ae0*/  UMOV UR16, 0xfffffffe ;  /* 0xfffffffe00107882 */ /* 0x000fe20000000000 */
[----:B------:R-:W-:Y:S01]  /*1af0*/  UMOV UR17, 0x7fffffdf ;  /* 0x7fffffdf00117882 */ /* 0x000fe20000000000 */
[----:B------:R-:W-:Y:S01]  /*1b00*/  UIADD3 UR5, UR5, 0x1, URZ ;  /* 0x0000000105057890 */ /* 0x000fe2000fffe03f */
[----:B------:R-:W-:Y:S01]  /*1b10*/  UMOV UR7, URZ ;  /* 0x0000003f00077c82 */ /* 0x000fe20008000000 */
[----:B------:R-:W-:Y:S02]  /*1b20*/  UIADD3.64 UR18, UR8, -UR16, URZ ;  /* 0x8000001008127297 */ /* 0x000fe4000fffe03f */
[----:B------:R-:W-:-:S02]  /*1b30*/  UIADD3.64 UR16, UR6, -UR16, URZ ;  /* 0x8000001006107297 */ /* 0x000fc4000fffe03f */
[----:B------:R-:W-:Y:S01]  /*1b40*/  UISETP.NE.U32.AND UP0, UPT, UR5, 0x2, UPT ;  /* 0x000000020500788c */ /* 0x000fe2000bf05070 */
[----:B-1----:R-:W-:-:S03]  /*1b50*/  ISETP.LE.AND P0, PT, R3, UR14, PT ;  /* 0x0000000e03007c0c */ /* 0x002fc6000bf03270 */
[----:B------:R-:W-:Y:S02]  /*1b60*/  USEL UR6, URZ, 0x1, UP0 ;  /* 0x000000013f067887 */ /* 0x000fe40008000000 */
[----:B------:R-:W-:Y:S02]  /*1b70*/  USEL UR5, UR5, URZ, UP0 ;  /* 0x0000003f05057287 */ /* 0x000fe40008000000 */
[----:B------:R-:W-:Y:S01]  /*1b80*/  ULOP3.LUT UR4, UR4, UR6, URZ, 0x3c, !UPT ;  /* 0x0000000604047292 */ /* 0x000fe2000f8e3c3f */
[----:B------:R-:W-:Y:S05]  /*1b90*/  HGMMA.64x128x16.F32.BF16 R24, gdesc[UR16], R24, gsb0 ;  /* 0x01e00000101879f0 */ /* 0x000fea0008001818 */
[----:B------:R-:W-:Y:S06]  /*1ba0*/  @!P0 BRA `(.L_x_49) ;  /* 0xfffffffc00108947 */ /* 0x000fec000383ffff */
.L_x_47:
[----:B------:R-:W-:Y:S02]  /*1bb0*/  WARPGROUP.DEPBAR.LE gsb0, 0x0 ;  /* 0x00008000000079c5 */ /* 0x000fe40000010000 */
[----:B----4-:R-:W-:Y:S01]  /*1bc0*/  BAR.SYNC.DEFER_BLOCKING 0x0 ;  /* 0x0000000000007b1d */ /* 0x010fe20000010000 */
[C---:B-1----:R-:W-:Y:S01]  /*1bd0*/  IMAD.SHL.U32 R3, R0.reuse, 0x80, RZ ;  /* 0x0000008000037824 */ /* 0x042fe200078e00ff */
[----:B------:R-:W-:Y:S01]  /*1be0*/  ELECT P0, URZ, PT ;  /* 0x00000000003f782f */ /* 0x000fe20003800000 */
[----:B------:R-:W-:Y:S01]  /*1bf0*/  IMAD.SHL.U32 R4, R0, 0x10, RZ ;  /* 0x0000001000047824 */ /* 0x000fe200078e00ff */
[----:B------:R-:W-:Y:S02]  /*1c00*/  F2FP.BF16.F32.PACK_AB R24, R25, R24 ;  /* 0x000000181918723e */ /* 0x000fe400000010ff */
[----:B------:R-:W-:Y:S01]  /*1c10*/  LOP3.LUT R3, R3, 0x780, RZ, 0xc0, !PT ;  /* 0x0000078003037812 */ /* 0x000fe200078ec0ff */
[----:B------:R-:W-:Y:S01]  /*1c20*/  UMOV UR10, UR15 ;  /* 0x0000000f000a7c82 */ /* 0x000fe20008000000 */
[----:B------:R-:W-:-:S02]  /*1c30*/  F2FP.BF16.F32.PACK_AB R25, R27, R26 ;  /* 0x0000001a1b19723e */ /* 0x000fc400000010ff */
[----:B------:R-:W-:Y:S02]  /*1c40*/  LOP3.LUT R3, R3, 0x70, R4, 0xf8, !PT ;  /* 0x0000007003037812 */ /* 0x000fe400078ef804 */
[--C-:B------:R-:W-:Y:S02]  /*1c50*/  SHF.R.U32.HI R4, RZ, 0x5, R0.reuse ;  /* 0x00000005ff047819 */ /* 0x100fe40000011600 */
[----:B------:R-:W-:Y:S01]  /*1c60*/  LOP3.LUT R3, R3, 0x10, R0, 0x78, !PT ;  /* 0x0000001003037812 */ /* 0x000fe200078e7800 */
[----:B------:R-:W-:Y:S01]  /*1c70*/  IMAD.SHL.U32 R0, R0, 0x40, RZ ;  /* 0x0000004000007824 */ /* 0x000fe200078e00ff */
[----:B------:R-:W-:Y:S02]  /*1c80*/  R2UR UR5, R4 ;  /* 0x00000000040572ca */ /* 0x000fe400000e0000 */
[----:B------:R-:W-:Y:S02]  /*1c90*/  F2FP.BF16.F32.PACK_AB R56, R57, R56 ;  /* 0x000000383938723e */ /* 0x000fe400000010ff */
[----:B------:R-:W-:-:S02]  /*1ca0*/  LOP3.LUT R0, R3, 0x1800, R0, 0xf8, !PT ;  /* 0x0000180003007812 */ /* 0x000fc400078ef800 */
[----:B------:R-:W-:Y:S01]  /*1cb0*/  ISETP.LT.U32.AND P0, PT, R2, 0x40, P0 ;  /* 0x000000400200780c */ /* 0x000fe20000701070 */
[----:B------:R-:W1:Y:S02]  /*1cc0*/  @!P2 SYNCS.CCTL.IV [UR20+0x6000] ;  /* 0x00600000ff00a9b1 */ /* 0x000e640008000014 */
[----:B-1----:R-:W-:Y:S01]  /*1cd0*/  BAR.SYNC.DEFER_BLOCKING 0x0 ;  /* 0x0000000000007b1d */ /* 0x002fe20000010000 */
[C---:B------:R-:W-:Y:S01]  /*1ce0*/  LOP3.LUT R3, R0.reuse, 0x20, RZ, 0x3c, !PT ;  /* 0x0000002000037812 */ /* 0x040fe200078e3cff */
[C---:B------:R-:W-:Y:S01]  /*1cf0*/  VIADD R2, R0.reuse, UR20 ;  /* 0x0000001400027c36 */ /* 0x040fe20008000000 */
[----:B------:R-:W-:Y:S01]  /*1d00*/  LOP3.LUT R4, R0, 0x40, RZ, 0x3c, !PT ;  /* 0x0000004000047812 */ /* 0x000fe200078e3cff */
[----:B------:R-:W-:Y:S01]  /*1d10*/  ULOP3.LUT UR5, UR5, 0x1, URZ, 0xc0, !UPT ;  /* 0x0000000105057892 */ /* 0x000fe2000f8ec03f */
[----:B------:R-:W-:Y:S01]  /*1d20*/  F2FP.BF16.F32.PACK_AB R26, R29, R28 ;  /* 0x0000001c1d1a723e */ /* 0x000fe200000010ff */
[----:B------:R-:W-:Y:S01]  /*1d30*/  VIADD R3, R3, UR20 ;  /* 0x0000001403037c36 */ /* 0x000fe20008000000 */
[----:B------:R-:W-:Y:S01]  /*1d40*/  F2FP.BF16.F32.PACK_AB R27, R31, R30 ;  /* 0x0000001e1f1b723e */ /* 0x000fe200000010ff */
[----:B------:R-:W-:Y:S01]  /*1d50*/  VIADD R4, R4, UR20 ;  /* 0x0000001404047c36 */ /* 0x000fe20008000000 */
[----:B------:R-:W-:Y:S01]  /*1d60*/  F2FP.BF16.F32.PACK_AB R32, R33, R32 ;  /* 0x000000202120723e */ /* 0x000fe200000010ff */
[----:B---3--:R-:W-:Y:S01]  /*1d70*/  ULEA UR9, UR5, UR11, 0x6 ;  /* 0x0000000b05097291 */ /* 0x008fe2000f8e303f */
[----:B------:R-:W-:Y:S01]  /*1d80*/  F2FP.BF16.F32.PACK_AB R57, R59, R58 ;  /* 0x0000003a3b39723e */ /* 0x000fe200000010ff */
[----:B------:R-:W-:Y:S01]  /*1d90*/  ULEA UR8, UR5, UR20, 0xd ;  /* 0x0000001405087291 */ /* 0x000fe2000f8e683f */
[----:B------:R-:W-:Y:S01]  /*1da0*/  F2FP.BF16.F32.PACK_AB R33, R35, R34 ;  /* 0x000000222321723e */ /* 0x000fe200000010ff */
[----:B------:R-:W-:Y:S01]  /*1db0*/  VOTEU.ANY UP0, P0 ;  /* 0x00000000003f7886 */ /* 0x000fe20000000100 */
[----:B------:R-:W-:Y:S01]  /*1dc0*/  F2FP.BF16.F32.PACK_AB R58, R61, R60 ;  /* 0x0000003c3d3a723e */ /* 0x000fe200000010ff */
[----:B------:R-:W-:Y:S01]  /*1dd0*/  VOTEU.ANY UP1, P0 ;  /* 0x00000000003f7886 */ /* 0x000fe20000020100 */
[----:B------:R-:W-:-:S02]  /*1de0*/  F2FP.BF16.F32.PACK_AB R59, R63, R62 ;  /* 0x0000003e3f3b723e */ /* 0x000fc400000010ff */
[----:B------:R-:W-:Y:S01]  /*1df0*/  F2FP.BF16.F32.PACK_AB R64, R65, R64 ;  /* 0x000000404140723e */ /* 0x000fe200000010ff */
[----:B------:R-:W-:Y:S01]  /*1e00*/  @UP0 UMOV UR6, UR26 ;  /* 0x0000001a00060c82 */ /* 0x000fe20008000000 */
[----:B------:R-:W-:Y:S01]  /*1e10*/  LOP3.LUT R0, R0, 0x60, RZ, 0x3c, !PT ;  /* 0x0000006000007812 */ /* 0x000fe200078e3cff */
[----:B------:R-:W-:Y:S01]  /*1e20*/  @UP0 UMOV UR7, UR27 ;  /* 0x0000001b00070c82 */ /* 0x000fe20008000000 */
[----:B------:R-:W-:Y:S01]  /*1e30*/  F2FP.BF16.F32.PACK_AB R34, R37, R36 ;  /* 0x000000242522723e */ /* 0x000fe200000010ff */
[----:B------:R-:W1:Y:S01]  /*1e40*/  @!P2 SYNCS.CCTL.IV [UR20+0x6008] ;  /* 0x00600800ff00a9b1 */ /* 0x000e620008000014 */
[----:B------:R-:W-:Y:S01]  /*1e50*/  F2FP.BF16.F32.PACK_AB R35, R39, R38 ;  /* 0x000000262723723e */ /* 0x000fe200000010ff */
[----:B-1----:R-:W-:Y:S01]  /*1e60*/  STSM.16.M88.4 [R2], R24 ;  /* 0x0000001802007844 */ /* 0x002fe20000000200 */
[----:B------:R-:W-:Y:S01]  /*1e70*/  F2FP.BF16.F32.PACK_AB R40, R41, R40 ;  /* 0x000000282928723e */ /* 0x000fe200000010ff */
[----:B------:R-:W-:Y:S01]  /*1e80*/  VIADD R0, R0, UR20 ;  /* 0x0000001400007c36 */ /* 0x000fe20008000000 */
[----:B------:R-:W-:Y:S01]  /*1e90*/  F2FP.BF16.F32.PACK_AB R65, R67, R66 ;  /* 0x000000424341723e */ /* 0x000fe200000010ff */
[----:B------:R-:W-:Y:S01]  /*1ea0*/  STSM.16.M88.4 [R2+0x2000], R56 ;  /* 0x0020003802007844 */ /* 0x000fe20000000200 */
[----:B------:R-:W-:-:S02]  /*1eb0*/  F2FP.BF16.F32.PACK_AB R41, R43, R42 ;  /* 0x0000002a2b29723e */ /* 0x000fc400000010ff */
[----:B------:R-:W-:Y:S01]  /*1ec0*/  F2FP.BF16.F32.PACK_AB R66, R69, R68 ;  /* 0x000000444542723e */ /* 0x000fe200000010ff */
[----:B------:R-:W-:Y:S01]  /*1ed0*/  STSM.16.M88.4 [R3], R32 ;  /* 0x0000002003007844 */ /* 0x000fe20000000200 */
[----:B------:R-:W-:Y:S02]  /*1ee0*/  F2FP.BF16.F32.PACK_AB R67, R71, R70 ;  /* 0x000000464743723e */ /* 0x000fe400000010ff */
[----:B------:R-:W-:Y:S02]  /*1ef0*/  F2FP.BF16.F32.PACK_AB R72, R73, R72 ;  /* 0x000000484948723e */ /* 0x000fe400000010ff */
[----:B------:R-:W-:Y:S01]  /*1f00*/  F2FP.BF16.F32.PACK_AB R42, R45, R44 ;  /* 0x0000002c2d2a723e */ /* 0x000fe200000010ff */
[----:B------:R-:W-:Y:S01]  /*1f10*/  STSM.16.M88.4 [R3+0x2000], R64 ;  /* 0x0020004003007844 */ /* 0x000fe20000000200 */
[----:B------:R-:W-:Y:S02]  /*1f20*/  F2FP.BF16.F32.PACK_AB R43, R47, R46 ;  /* 0x0000002e2f2b723e */ /* 0x000fe400000010ff */
[----:B------:R-:W-:-:S02]  /*1f30*/  F2FP.BF16.F32.PACK_AB R48, R49, R48 ;  /* 0x000000303130723e */ /* 0x000fc400000010ff */
[----:B------:R-:W-:Y:S01]  /*1f40*/  F2FP.BF16.F32.PACK_AB R73, R75, R74 ;  /* 0x0000004a4b49723e */ /* 0x000fe200000010ff */
[----:B------:R-:W-:Y:S01]  /*1f50*/  STSM.16.M88.4 [R4], R40 ;  /* 0x0000002804007844 */ /* 0x000fe20000000200 */
[----:B------:R-:W-:Y:S02]  /*1f60*/  F2FP.BF16.F32.PACK_AB R49, R51, R50 ;  /* 0x000000323331723e */ /* 0x000fe400000010ff */
[----:B------:R-:W-:Y:S02]  /*1f70*/  F2FP.BF16.F32.PACK_AB R74, R77, R76 ;  /* 0x0000004c4d4a723e */ /* 0x000fe400000010ff */
[----:B------:R-:W-:Y:S02]  /*1f80*/  F2FP.BF16.F32.PACK_AB R75, R79, R78 ;  /* 0x0000004e4f4b723e */ /* 0x000fe400000010ff */
[----:B------:R-:W-:Y:S02]  /*1f90*/  F2FP.BF16.F32.PACK_AB R80, R81, R80 ;  /* 0x000000505150723e */ /* 0x000fe400000010ff */
[----:B------:R-:W-:Y:S01]  /*1fa0*/  F2FP.BF16.F32.PACK_AB R50, R53, R52 ;  /* 0x000000343532723e */ /* 0x000fe200000010ff */
[----:B------:R-:W-:Y:S01]  /*1fb0*/  STSM.16.M88.4 [R4+0x2000], R72 ;  /* 0x0020004804007844 */ /* 0x000fe20000000200 */
[----:B------:R-:W-:-:S02]  /*1fc0*/  F2FP.BF16.F32.PACK_AB R51, R55, R54 ;  /* 0x000000363733723e */ /* 0x000fc400000010ff */
[----:B------:R-:W-:Y:S02]  /*1fd0*/  F2FP.BF16.F32.PACK_AB R81, R83, R82 ;  /* 0x000000525351723e */ /* 0x000fe400000010ff */
[----:B------:R-:W-:Y:S01]  /*1fe0*/  F2FP.BF16.F32.PACK_AB R82, R85, R84 ;  /* 0x000000545552723e */ /* 0x000fe200000010ff */
[----:B------:R-:W-:Y:S01]  /*1ff0*/  STSM.16.M88.4 [R0], R48 ;  /* 0x0000003000007844 */ /* 0x000fe20000000200 */
[----:B------:R-:W-:-:S05]  /*2000*/  F2FP.BF16.F32.PACK_AB R83, R87, R86 ;  /* 0x000000565753723e */ /* 0x000fca00000010ff */
[----:B------:R-:W-:Y:S01]  /*2010*/  STSM.16.M88.4 [R0+0x2000], R80 ;  /* 0x0020005000007844 */ /* 0x000fe20000000200 */
[----:B------:R1:W-:Y:S06]  /*2020*/  MEMBAR.ALL.CTA ;  /* 0x0000000000007992 */ /* 0x0003ec0000008000 */
[----:B-1----:R-:W1:Y:S02]  /*2030*/  FENCE.VIEW.ASYNC.S ;  /* 0x00000000000073c6 */ /* 0x002e640000000000 */
[----:B-1----:R-:W-:Y:S06]  /*2040*/  BAR.SYNC.DEFER_BLOCKING 0x0 ;  /* 0x0000000000007b1d */ /* 0x002fec0000010000 */
[----:B------:R1:W-:Y:S01]  /*2050*/  @UP1 UTMASTG.2D [UR8], [UR6] ;  /* 0x00000008060013b5 */ /* 0x0003e20008008000 */
[----:B------:R0:W-:Y:S01]  /*2060*/  UTMACMDFLUSH ;  /* 0x00000000000079b7 */ /* 0x0001e20000000000 */
[----:B------:R-:W-:-:S04]  /*2070*/  DEPBAR.LE SB0, 0x0 ;  /* 0x000080000000791a */ /* 0x000fc80000000000 */
[----:B------:R-:W-:Y:S06]  /*2080*/  BAR.SYNC.DEFER_BLOCKING 0x0 ;  /* 0x0000000000007b1d */ /* 0x000fec0000010000 */
[----:B-1----:R-:W-:Y:S05]  /*2090*/  EXIT ;  /* 0x000000000000794d */ /* 0x002fea0003800000 */
.L_x_48:
[----:B------:R-:W1:Y:S02]  /*20a0*/  SYNCS.PHASECHK.TRANS64.TRYWAIT P0, [UR18+0x6000], R3 ;  /* 0x00600003ff0075a7 */ /* 0x000e640008000152 */
[----:B-1----:R-:W-:Y:S05]  /*20b0*/  @!P0 BRA `(.L_x_48) ;  /* 0xfffffffc00f88947 */ /* 0x002fea000383ffff */
[----:B------:R-:W-:Y:S05]  /*20c0*/  BRA `(.L_x_50) ;  /* 0xfffffff8004c7947 */ /* 0x000fea000383ffff */
.L_x_51:
[----:B------:R-:W-:-:S00]  /*20d0*/  BRA `(.L_x_51) ;  /* 0xfffffffc00fc7947 */ /* 0x000fc0000383ffff */
[----:B------:R-:W-:-:S00]  /*20e0*/  NOP ;  /* 0x0000000000007918 */ /* 0x000fc00000000000 */
        /* <DEDUP_REMOVED lines=9> */
.L_x_52:


//--------------------- .nv.shared.gluon_wgmma    --------------------------
	.section	.nv.shared.gluon_wgmma,"aw",@nobits
	.sectionflags	@""
	.align	16
	.zero		1024


//--------------------- .nv.shared.reserved.0     --------------------------
	.section	.nv.shared.reserved.0,"aw",@nobits
	.weak		__nv_reservedSMEM_offset_0_alias
	.size		__nv_reservedSMEM_offset_0_alias, 0, 0
	.other		__nv_reservedSMEM_offset_0_alias,@"STO_CUDA_RESERVED_SHARED STV_DEFAULT"
__nv_reservedSMEM_offset_0_alias:
	.zero		0


//--------------------- .nv.constant0.gluon_wgmma --------------------------
	.section	.nv.constant0.gluon_wgmma,"a",@progbits
	.sectionflags	@""
	.align	4
.nv.constant0.gluon_wgmma:
	.zero		608


//--------------------- SYMBOLS --------------------------

	.type		.nv.reservedSmem.offset0,@object
	.size		.nv.reservedSmem.offset0,0x4
